//
// Generated by NVIDIA NVVM Compiler
//
// Compiler Build ID: CL-36424714
// Cuda compilation tools, release 13.0, V13.0.88
// Based on NVVM 20.0.0
//

.version 9.0
.target sm_100
.address_size 64

	// .globl	state_prediction_rolls
.extern .shared .align 16 .b8 data[];

.visible .entry state_prediction_rolls(
	.param .u64 .ptr .align 1 state_prediction_rolls_param_0,
	.param .u64 .ptr .align 1 state_prediction_rolls_param_1,
	.param .u64 .ptr .align 1 state_prediction_rolls_param_2,
	.param .u32 state_prediction_rolls_param_3,
	.param .u64 state_prediction_rolls_param_4
)
{
	.reg .pred 	%p<23>;
	.reg .b32 	%r<149>;
	.reg .b64 	%rd<87>;

	ld.param.u64 	%rd40, [state_prediction_rolls_param_0];
	ld.param.u64 	%rd41, [state_prediction_rolls_param_1];
	ld.param.u64 	%rd42, [state_prediction_rolls_param_2];
	ld.param.u32 	%r38, [state_prediction_rolls_param_3];
	ld.param.u64 	%rd43, [state_prediction_rolls_param_4];
	mov.u32 	%r1, %tid.x;
	setp.ge.u32 	%p1, %r1, %r38;
	@%p1 bra 	$L__BB0_3;
	mov.u32 	%r2, %ntid.x;
	cvta.to.global.u64 	%rd1, %rd42;
	mov.u32 	%r41, data;
	mov.u32 	%r134, %r1;
$L__BB0_2:
	mul.wide.s32 	%rd44, %r134, 4;
	add.s64 	%rd45, %rd1, %rd44;
	ld.global.u32 	%r39, [%rd45];
	shl.b32 	%r40, %r134, 2;
	add.s32 	%r42, %r41, %r40;
	st.shared.u32 	[%r42], %r39;
	add.s32 	%r134, %r134, %r2;
	setp.lt.u32 	%p2, %r134, %r38;
	@%p2 bra 	$L__BB0_2;
$L__BB0_3:
	bar.sync 	0;
	mov.u32 	%r46, %ctaid.x;
	mov.u32 	%r47, %ntid.x;
	mad.lo.s32 	%r48, %r46, %r47, %r1;
	cvt.u64.u32 	%rd46, %r48;
	add.s64 	%rd47, %rd43, %rd46;
	mul.lo.s64 	%rd2, %rd47, 655360;
	xor.b64  	%rd3, %rd47, 25214903917;
	cvta.to.global.u64 	%rd4, %rd41;
	cvta.to.global.u64 	%rd5, %rd40;
	mov.b32 	%r137, 2;
	mov.b32 	%r136, 6;
	mov.b32 	%r135, 0;
$L__BB0_4:
	add.s32 	%r51, %r135, 5;
	cvt.u64.u32 	%rd48, %r137;
	add.s64 	%rd49, %rd2, %rd48;
	shl.b64 	%rd83, %rd49, 17;
	and.b32  	%r8, %r136, 3;
	setp.lt.u32 	%p3, %r51, 3;
	mov.b32 	%r139, 0;
	@%p3 bra 	$L__BB0_23;
	and.b32  	%r53, %r136, 2147483644;
	neg.s32 	%r138, %r53;
	mov.b32 	%r139, 0;
$L__BB0_6:
	mad.lo.s64 	%rd8, %rd83, 25214903917, 11;
	and.b64  	%rd80, %rd8, 281474976710655;
	shr.u64 	%rd50, %rd80, 17;
	cvt.u32.u64 	%r54, %rd50;
	mul.hi.u32 	%r55, %r54, -1840700269;
	shr.u32 	%r56, %r55, 4;
	mul.lo.s32 	%r57, %r56, 28;
	sub.s32 	%r58, %r54, %r57;
	shl.b32 	%r59, %r58, 2;
	mov.u32 	%r60, data;
	add.s32 	%r61, %r60, %r59;
	ld.shared.u32 	%r12, [%r61];
	setp.ne.s32 	%p4, %r12, 3;
	@%p4 bra 	$L__BB0_8;
	mad.lo.s64 	%rd52, %rd8, 25214903917, 11;
	and.b64  	%rd80, %rd52, 281474976710655;
	shr.u64 	%rd53, %rd52, 47;
	cvt.u32.u64 	%r62, %rd53;
	and.b32  	%r63, %r62, 1;
	add.s32 	%r64, %r139, %r63;
	add.s32 	%r139, %r64, 1;
	bra.uni 	$L__BB0_10;
$L__BB0_8:
	setp.gt.s32 	%p5, %r12, 1;
	@%p5 bra 	$L__BB0_10;
	mad.lo.s64 	%rd51, %rd8, 25214903917, 11;
	and.b64  	%rd80, %rd51, 281474976710655;
$L__BB0_10:
	mad.lo.s64 	%rd13, %rd80, 25214903917, 11;
	and.b64  	%rd81, %rd13, 281474976710655;
	shr.u64 	%rd54, %rd81, 17;
	cvt.u32.u64 	%r65, %rd54;
	mul.hi.u32 	%r66, %r65, -1840700269;
	shr.u32 	%r67, %r66, 4;
	mul.lo.s32 	%r68, %r67, 28;
	sub.s32 	%r69, %r65, %r68;
	shl.b32 	%r70, %r69, 2;
	add.s32 	%r72, %r60, %r70;
	ld.shared.u32 	%r15, [%r72];
	setp.eq.s32 	%p6, %r15, 3;
	@%p6 bra 	$L__BB0_13;
	setp.gt.s32 	%p7, %r15, 1;
	@%p7 bra 	$L__BB0_14;
	mad.lo.s64 	%rd55, %rd13, 25214903917, 11;
	and.b64  	%rd81, %rd55, 281474976710655;
	bra.uni 	$L__BB0_14;
$L__BB0_13:
	mad.lo.s64 	%rd56, %rd13, 25214903917, 11;
	and.b64  	%rd81, %rd56, 281474976710655;
	shr.u64 	%rd57, %rd56, 47;
	cvt.u32.u64 	%r73, %rd57;
	and.b32  	%r74, %r73, 1;
	add.s32 	%r75, %r139, %r74;
	add.s32 	%r139, %r75, 1;
$L__BB0_14:
	mad.lo.s64 	%rd18, %rd81, 25214903917, 11;
	and.b64  	%rd82, %rd18, 281474976710655;
	shr.u64 	%rd58, %rd82, 17;
	cvt.u32.u64 	%r76, %rd58;
	mul.hi.u32 	%r77, %r76, -1840700269;
	shr.u32 	%r78, %r77, 4;
	mul.lo.s32 	%r79, %r78, 28;
	sub.s32 	%r80, %r76, %r79;
	shl.b32 	%r81, %r80, 2;
	add.s32 	%r83, %r60, %r81;
	ld.shared.u32 	%r18, [%r83];
	setp.eq.s32 	%p8, %r18, 3;
	@%p8 bra 	$L__BB0_17;
	setp.gt.s32 	%p9, %r18, 1;
	@%p9 bra 	$L__BB0_18;
	mad.lo.s64 	%rd59, %rd18, 25214903917, 11;
	and.b64  	%rd82, %rd59, 281474976710655;
	bra.uni 	$L__BB0_18;
$L__BB0_17:
	mad.lo.s64 	%rd60, %rd18, 25214903917, 11;
	and.b64  	%rd82, %rd60, 281474976710655;
	shr.u64 	%rd61, %rd60, 47;
	cvt.u32.u64 	%r84, %rd61;
	and.b32  	%r85, %r84, 1;
	add.s32 	%r86, %r139, %r85;
	add.s32 	%r139, %r86, 1;
$L__BB0_18:
	mad.lo.s64 	%rd23, %rd82, 25214903917, 11;
	and.b64  	%rd83, %rd23, 281474976710655;
	shr.u64 	%rd62, %rd83, 17;
	cvt.u32.u64 	%r87, %rd62;
	mul.hi.u32 	%r88, %r87, -1840700269;
	shr.u32 	%r89, %r88, 4;
	mul.lo.s32 	%r90, %r89, 28;
	sub.s32 	%r91, %r87, %r90;
	shl.b32 	%r92, %r91, 2;
	add.s32 	%r94, %r60, %r92;
	ld.shared.u32 	%r21, [%r94];
	setp.eq.s32 	%p10, %r21, 3;
	@%p10 bra 	$L__BB0_21;
	setp.gt.s32 	%p11, %r21, 1;
	@%p11 bra 	$L__BB0_22;
	mad.lo.s64 	%rd63, %rd23, 25214903917, 11;
	and.b64  	%rd83, %rd63, 281474976710655;
	bra.uni 	$L__BB0_22;
$L__BB0_21:
	mad.lo.s64 	%rd64, %rd23, 25214903917, 11;
	and.b64  	%rd83, %rd64, 281474976710655;
	shr.u64 	%rd65, %rd64, 47;
	cvt.u32.u64 	%r95, %rd65;
	and.b32  	%r96, %r95, 1;
	add.s32 	%r97, %r139, %r96;
	add.s32 	%r139, %r97, 1;
$L__BB0_22:
	add.s32 	%r138, %r138, 4;
	setp.ne.s32 	%p12, %r138, 0;
	@%p12 bra 	$L__BB0_6;
$L__BB0_23:
	setp.eq.s32 	%p13, %r8, 0;
	@%p13 bra 	$L__BB0_36;
	mad.lo.s64 	%rd29, %rd83, 25214903917, 11;
	and.b64  	%rd85, %rd29, 281474976710655;
	shr.u64 	%rd66, %rd85, 17;
	cvt.u32.u64 	%r98, %rd66;
	mul.hi.u32 	%r99, %r98, -1840700269;
	shr.u32 	%r100, %r99, 4;
	mul.lo.s32 	%r101, %r100, 28;
	sub.s32 	%r102, %r98, %r101;
	shl.b32 	%r103, %r102, 2;
	mov.u32 	%r104, data;
	add.s32 	%r105, %r104, %r103;
	ld.shared.u32 	%r27, [%r105];
	setp.eq.s32 	%p14, %r27, 3;
	@%p14 bra 	$L__BB0_27;
	setp.gt.s32 	%p15, %r27, 1;
	@%p15 bra 	$L__BB0_28;
	mad.lo.s64 	%rd67, %rd29, 25214903917, 11;
	and.b64  	%rd85, %rd67, 281474976710655;
	bra.uni 	$L__BB0_28;
$L__BB0_27:
	mad.lo.s64 	%rd68, %rd29, 25214903917, 11;
	and.b64  	%rd85, %rd68, 281474976710655;
	shr.u64 	%rd69, %rd68, 47;
	cvt.u32.u64 	%r106, %rd69;
	and.b32  	%r107, %r106, 1;
	add.s32 	%r108, %r139, %r107;
	add.s32 	%r139, %r108, 1;
$L__BB0_28:
	setp.eq.s32 	%p16, %r8, 1;
	@%p16 bra 	$L__BB0_36;
	mad.lo.s64 	%rd34, %rd85, 25214903917, 11;
	and.b64  	%rd86, %rd34, 281474976710655;
	shr.u64 	%rd70, %rd86, 17;
	cvt.u32.u64 	%r109, %rd70;
	mul.hi.u32 	%r110, %r109, -1840700269;
	shr.u32 	%r111, %r110, 4;
	mul.lo.s32 	%r112, %r111, 28;
	sub.s32 	%r113, %r109, %r112;
	shl.b32 	%r114, %r113, 2;
	add.s32 	%r116, %r104, %r114;
	ld.shared.u32 	%r30, [%r116];
	setp.eq.s32 	%p17, %r30, 3;
	@%p17 bra 	$L__BB0_32;
	setp.gt.s32 	%p18, %r30, 1;
	@%p18 bra 	$L__BB0_33;
	mad.lo.s64 	%rd71, %rd34, 25214903917, 11;
	and.b64  	%rd86, %rd71, 281474976710655;
	bra.uni 	$L__BB0_33;
$L__BB0_32:
	mad.lo.s64 	%rd72, %rd34, 25214903917, 11;
	and.b64  	%rd86, %rd72, 281474976710655;
	shr.u64 	%rd73, %rd72, 47;
	cvt.u32.u64 	%r117, %rd73;
	and.b32  	%r118, %r117, 1;
	add.s32 	%r119, %r139, %r118;
	add.s32 	%r139, %r119, 1;
$L__BB0_33:
	setp.eq.s32 	%p19, %r8, 2;
	@%p19 bra 	$L__BB0_36;
	mad.lo.s64 	%rd39, %rd86, 25214903917, 11;
	shr.u64 	%rd74, %rd39, 17;
	cvt.u32.u64 	%r120, %rd74;
	and.b32  	%r121, %r120, 2147483647;
	mul.hi.u32 	%r122, %r121, -1840700269;
	shr.u32 	%r123, %r122, 4;
	mul.lo.s32 	%r124, %r123, 28;
	sub.s32 	%r125, %r120, %r124;
	shl.b32 	%r126, %r125, 2;
	add.s32 	%r128, %r104, %r126;
	ld.shared.u32 	%r129, [%r128];
	setp.ne.s32 	%p20, %r129, 3;
	@%p20 bra 	$L__BB0_36;
	mad.lo.s64 	%rd75, %rd39, 25214903917, 11;
	shr.u64 	%rd76, %rd75, 47;
	cvt.u32.u64 	%r130, %rd76;
	and.b32  	%r131, %r130, 1;
	add.s32 	%r132, %r139, %r131;
	add.s32 	%r139, %r132, 1;
$L__BB0_36:
	setp.lt.s32 	%p21, %r139, 11;
	@%p21 bra 	$L__BB0_38;
	atom.global.add.u32 	%r133, [%rd4], 1;
	mul.wide.u32 	%rd77, %r133, 8;
	add.s64 	%rd78, %rd5, %rd77;
	st.global.u64 	[%rd78], %rd3;
$L__BB0_38:
	add.s32 	%r35, %r137, 1;
	add.s32 	%r136, %r137, 5;
	setp.ne.s32 	%p22, %r136, 9;
	add.s32 	%r135, %r135, 1;
	mov.u32 	%r137, %r35;
	@%p22 bra 	$L__BB0_4;
	ret;

}
	// .globl	naive_bruteforce
.visible .entry naive_bruteforce(
	.param .u64 .ptr .align 1 naive_bruteforce_param_0,
	.param .u64 .ptr .align 1 naive_bruteforce_param_1,
	.param .u64 .ptr .align 1 naive_bruteforce_param_2,
	.param .u32 naive_bruteforce_param_3,
	.param .u64 naive_bruteforce_param_4
)
{
	.reg .pred 	%p<17>;
	.reg .b32 	%r<113>;
	.reg .b64 	%rd<72>;

	ld.param.u64 	%rd31, [naive_bruteforce_param_0];
	ld.param.u64 	%rd32, [naive_bruteforce_param_1];
	ld.param.u64 	%rd33, [naive_bruteforce_param_2];
	ld.param.u32 	%r30, [naive_bruteforce_param_3];
	ld.param.u64 	%rd34, [naive_bruteforce_param_4];
	mov.u32 	%r1, %tid.x;
	setp.ge.u32 	%p1, %r1, %r30;
	@%p1 bra 	$L__BB1_3;
	mov.u32 	%r2, %ntid.x;
	cvta.to.global.u64 	%rd1, %rd33;
	mov.u32 	%r33, data;
	mov.u32 	%r102, %r1;
$L__BB1_2:
	mul.wide.s32 	%rd35, %r102, 4;
	add.s64 	%rd36, %rd1, %rd35;
	ld.global.u32 	%r31, [%rd36];
	shl.b32 	%r32, %r102, 2;
	add.s32 	%r34, %r33, %r32;
	st.shared.u32 	[%r34], %r31;
	add.s32 	%r102, %r102, %r2;
	setp.lt.u32 	%p2, %r102, %r30;
	@%p2 bra 	$L__BB1_2;
$L__BB1_3:
	bar.sync 	0;
	mov.u32 	%r36, %ctaid.x;
	mov.u32 	%r37, %ntid.x;
	mad.lo.s32 	%r38, %r36, %r37, %r1;
	cvt.u64.u32 	%rd37, %r38;
	add.s64 	%rd2, %rd34, %rd37;
	mad.lo.s64 	%rd38, %rd2, 25214903917, 11;
	and.b64  	%rd71, %rd38, 281474976710655;
	shr.u64 	%rd39, %rd71, 17;
	cvt.u32.u64 	%r39, %rd39;
	mul.hi.u32 	%r40, %r39, 1717986919;
	shr.u32 	%r41, %r40, 1;
	mul.lo.s32 	%r42, %r41, 5;
	sub.s32 	%r43, %r39, %r42;
	and.b32  	%r5, %r43, 3;
	add.s32 	%r44, %r43, 4;
	and.b32  	%r45, %r44, 12;
	neg.s32 	%r103, %r45;
	mov.b32 	%r104, 0;
$L__BB1_4:
	mad.lo.s64 	%rd5, %rd71, 25214903917, 11;
	and.b64  	%rd66, %rd5, 281474976710655;
	shr.u64 	%rd40, %rd66, 17;
	cvt.u32.u64 	%r46, %rd40;
	mul.hi.u32 	%r47, %r46, -1840700269;
	shr.u32 	%r48, %r47, 4;
	mul.lo.s32 	%r49, %r48, 28;
	sub.s32 	%r50, %r46, %r49;
	shl.b32 	%r51, %r50, 2;
	mov.u32 	%r52, data;
	add.s32 	%r53, %r52, %r51;
	ld.shared.u32 	%r9, [%r53];
	setp.ne.s32 	%p3, %r9, 3;
	@%p3 bra 	$L__BB1_6;
	mad.lo.s64 	%rd42, %rd5, 25214903917, 11;
	and.b64  	%rd66, %rd42, 281474976710655;
	shr.u64 	%rd43, %rd42, 47;
	cvt.u32.u64 	%r54, %rd43;
	and.b32  	%r55, %r54, 1;
	add.s32 	%r56, %r104, %r55;
	add.s32 	%r104, %r56, 1;
	bra.uni 	$L__BB1_8;
$L__BB1_6:
	setp.gt.s32 	%p4, %r9, 1;
	@%p4 bra 	$L__BB1_8;
	mad.lo.s64 	%rd41, %rd5, 25214903917, 11;
	and.b64  	%rd66, %rd41, 281474976710655;
$L__BB1_8:
	mad.lo.s64 	%rd10, %rd66, 25214903917, 11;
	and.b64  	%rd67, %rd10, 281474976710655;
	shr.u64 	%rd44, %rd67, 17;
	cvt.u32.u64 	%r57, %rd44;
	mul.hi.u32 	%r58, %r57, -1840700269;
	shr.u32 	%r59, %r58, 4;
	mul.lo.s32 	%r60, %r59, 28;
	sub.s32 	%r61, %r57, %r60;
	shl.b32 	%r62, %r61, 2;
	add.s32 	%r64, %r52, %r62;
	ld.shared.u32 	%r12, [%r64];
	setp.eq.s32 	%p5, %r12, 3;
	@%p5 bra 	$L__BB1_11;
	setp.gt.s32 	%p6, %r12, 1;
	@%p6 bra 	$L__BB1_12;
	mad.lo.s64 	%rd45, %rd10, 25214903917, 11;
	and.b64  	%rd67, %rd45, 281474976710655;
	bra.uni 	$L__BB1_12;
$L__BB1_11:
	mad.lo.s64 	%rd46, %rd10, 25214903917, 11;
	and.b64  	%rd67, %rd46, 281474976710655;
	shr.u64 	%rd47, %rd46, 47;
	cvt.u32.u64 	%r65, %rd47;
	and.b32  	%r66, %r65, 1;
	add.s32 	%r67, %r104, %r66;
	add.s32 	%r104, %r67, 1;
$L__BB1_12:
	mad.lo.s64 	%rd15, %rd67, 25214903917, 11;
	and.b64  	%rd68, %rd15, 281474976710655;
	shr.u64 	%rd48, %rd68, 17;
	cvt.u32.u64 	%r68, %rd48;
	mul.hi.u32 	%r69, %r68, -1840700269;
	shr.u32 	%r70, %r69, 4;
	mul.lo.s32 	%r71, %r70, 28;
	sub.s32 	%r72, %r68, %r71;
	shl.b32 	%r73, %r72, 2;
	add.s32 	%r75, %r52, %r73;
	ld.shared.u32 	%r15, [%r75];
	setp.eq.s32 	%p7, %r15, 3;
	@%p7 bra 	$L__BB1_15;
	setp.gt.s32 	%p8, %r15, 1;
	@%p8 bra 	$L__BB1_16;
	mad.lo.s64 	%rd49, %rd15, 25214903917, 11;
	and.b64  	%rd68, %rd49, 281474976710655;
	bra.uni 	$L__BB1_16;
$L__BB1_15:
	mad.lo.s64 	%rd50, %rd15, 25214903917, 11;
	and.b64  	%rd68, %rd50, 281474976710655;
	shr.u64 	%rd51, %rd50, 47;
	cvt.u32.u64 	%r76, %rd51;
	and.b32  	%r77, %r76, 1;
	add.s32 	%r78, %r104, %r77;
	add.s32 	%r104, %r78, 1;
$L__BB1_16:
	mad.lo.s64 	%rd20, %rd68, 25214903917, 11;
	and.b64  	%rd71, %rd20, 281474976710655;
	shr.u64 	%rd52, %rd71, 17;
	cvt.u32.u64 	%r79, %rd52;
	mul.hi.u32 	%r80, %r79, -1840700269;
	shr.u32 	%r81, %r80, 4;
	mul.lo.s32 	%r82, %r81, 28;
	sub.s32 	%r83, %r79, %r82;
	shl.b32 	%r84, %r83, 2;
	add.s32 	%r86, %r52, %r84;
	ld.shared.u32 	%r18, [%r86];
	setp.eq.s32 	%p9, %r18, 3;
	@%p9 bra 	$L__BB1_19;
	setp.gt.s32 	%p10, %r18, 1;
	@%p10 bra 	$L__BB1_20;
	mad.lo.s64 	%rd53, %rd20, 25214903917, 11;
	and.b64  	%rd71, %rd53, 281474976710655;
	bra.uni 	$L__BB1_20;
$L__BB1_19:
	mad.lo.s64 	%rd54, %rd20, 25214903917, 11;
	and.b64  	%rd71, %rd54, 281474976710655;
	shr.u64 	%rd55, %rd54, 47;
	cvt.u32.u64 	%r87, %rd55;
	and.b32  	%r88, %r87, 1;
	add.s32 	%r89, %r104, %r88;
	add.s32 	%r104, %r89, 1;
$L__BB1_20:
	add.s32 	%r103, %r103, 4;
	setp.ne.s32 	%p11, %r103, 0;
	@%p11 bra 	$L__BB1_4;
	setp.eq.s32 	%p12, %r5, 0;
	@%p12 bra 	$L__BB1_28;
	neg.s32 	%r109, %r5;
$L__BB1_23:
	.pragma "nounroll";
	mad.lo.s64 	%rd26, %rd71, 25214903917, 11;
	and.b64  	%rd71, %rd26, 281474976710655;
	shr.u64 	%rd56, %rd71, 17;
	cvt.u32.u64 	%r90, %rd56;
	mul.hi.u32 	%r91, %r90, -1840700269;
	shr.u32 	%r92, %r91, 4;
	mul.lo.s32 	%r93, %r92, 28;
	sub.s32 	%r94, %r90, %r93;
	shl.b32 	%r95, %r94, 2;
	add.s32 	%r97, %r52, %r95;
	ld.shared.u32 	%r25, [%r97];
	setp.eq.s32 	%p13, %r25, 3;
	@%p13 bra 	$L__BB1_26;
	setp.gt.s32 	%p14, %r25, 1;
	@%p14 bra 	$L__BB1_27;
	mad.lo.s64 	%rd57, %rd26, 25214903917, 11;
	and.b64  	%rd71, %rd57, 281474976710655;
	bra.uni 	$L__BB1_27;
$L__BB1_26:
	mad.lo.s64 	%rd58, %rd26, 25214903917, 11;
	and.b64  	%rd71, %rd58, 281474976710655;
	shr.u64 	%rd59, %rd58, 47;
	cvt.u32.u64 	%r98, %rd59;
	and.b32  	%r99, %r98, 1;
	add.s32 	%r100, %r104, %r99;
	add.s32 	%r104, %r100, 1;
$L__BB1_27:
	add.s32 	%r109, %r109, 1;
	setp.ne.s32 	%p15, %r109, 0;
	@%p15 bra 	$L__BB1_23;
$L__BB1_28:
	setp.lt.s32 	%p16, %r104, 11;
	@%p16 bra 	$L__BB1_30;
	cvta.to.global.u64 	%rd60, %rd32;
	atom.global.add.u32 	%r101, [%rd60], 1;
	xor.b64  	%rd61, %rd2, 25214903917;
	cvta.to.global.u64 	%rd62, %rd31;
	mul.wide.u32 	%rd63, %r101, 8;
	add.s64 	%rd64, %rd62, %rd63;
	st.global.u64 	[%rd64], %rd61;
$L__BB1_30:
	ret;

}
	// .globl	state_prediction_item
.visible .entry state_prediction_item(
	.param .u64 .ptr .align 1 state_prediction_item_param_0,
	.param .u64 .ptr .align 1 state_prediction_item_param_1,
	.param .u64 .ptr .align 1 state_prediction_item_param_2,
	.param .u32 state_prediction_item_param_3,
	.param .u64 state_prediction_item_param_4
)
{
	.reg .pred 	%p<3>;
	.reg .b32 	%r<11>;
	.reg .b64 	%rd<5>;

	ld.param.u64 	%rd2, [state_prediction_item_param_2];
	ld.param.u32 	%r5, [state_prediction_item_param_3];
	mov.u32 	%r10, %tid.x;
	setp.ge.u32 	%p1, %r10, %r5;
	@%p1 bra 	$L__BB2_3;
	mov.u32 	%r2, %ntid.x;
	cvta.to.global.u64 	%rd1, %rd2;
	mov.u32 	%r8, data;
$L__BB2_2:
	mul.wide.s32 	%rd3, %r10, 4;
	add.s64 	%rd4, %rd1, %rd3;
	ld.global.u32 	%r6, [%rd4];
	shl.b32 	%r7, %r10, 2;
	add.s32 	%r9, %r8, %r7;
	st.shared.u32 	[%r9], %r6;
	add.s32 	%r10, %r10, %r2;
	setp.lt.u32 	%p2, %r10, %r5;
	@%p2 bra 	$L__BB2_2;
$L__BB2_3:
	bar.sync 	0;
	ret;

}


// ===== COMPILED SASS (sm_100) =====

	.target	sm_100

	.elftype	@"ET_EXEC"


//--------------------- .note.nv.tkinfo           --------------------------
	.section	.note.nv.tkinfo,"",@"SHT_NOTE"
	.sectionflags	@"SHF_NOTE_NV_TKINFO"
	.tkinfo
        /*0018*/ 	.word	0x00000002
        /*0030*/ 	.string	""
        /*0030*/ 	.string	"ptxas"
        /*0030*/ 	.string	"Cuda compilation tools, release 13.0, V13.0.88"
        /*0030*/ 	.string	"Build cuda_13.0.r13.0/compiler.36424714_0"
        /*0030*/ 	.string	"-arch sm_100 -m 64 "



//--------------------- .note.nv.cuinfo           --------------------------
	.section	.note.nv.cuinfo,"",@"SHT_NOTE"
	.sectionflags	@"SHF_NOTE_NV_CUINFO"
        /*0018*/ 	.short	0x0002
        /*001a*/ 	.short	0x0064
        /*001c*/ 	.short	0x0082
	.zero		2


//--------------------- .nv.info                  --------------------------
	.section	.nv.info,"",@"SHT_CUDA_INFO"
	.align	4


	//----- nvinfo : EIATTR_REGCOUNT
	.align		4
        /*0000*/ 	.byte	0x04, 0x2f
        /*0002*/ 	.short	(.L_1 - .L_0)
	.align		4
.L_0:
        /*0004*/ 	.word	index@(state_prediction_rolls)
        /*0008*/ 	.word	0x00000012


	//----- nvinfo : EIATTR_FRAME_SIZE
	.align		4
.L_1:
        /*000c*/ 	.byte	0x04, 0x11
        /*000e*/ 	.short	(.L_3 - .L_2)
	.align		4
.L_2:
        /*0010*/ 	.word	index@(state_prediction_rolls)
        /*0014*/ 	.word	0x00000000


	//----- nvinfo : EIATTR_REGCOUNT
	.align		4
.L_3:
        /*0018*/ 	.byte	0x04, 0x2f
        /*001a*/ 	.short	(.L_5 - .L_4)
	.align		4
.L_4:
        /*001c*/ 	.word	index@(naive_bruteforce)
        /*0020*/ 	.word	0x00000012


	//----- nvinfo : EIATTR_FRAME_SIZE
	.align		4
.L_5:
        /*0024*/ 	.byte	0x04, 0x11
        /*0026*/ 	.short	(.L_7 - .L_6)
	.align		4
.L_6:
        /*0028*/ 	.word	index@(naive_bruteforce)
        /*002c*/ 	.word	0x00000000


	//----- nvinfo : EIATTR_REGCOUNT
	.align		4
.L_7:
        /*0030*/ 	.byte	0x04, 0x2f
        /*0032*/ 	.short	(.L_9 - .L_8)
	.align		4
.L_8:
        /*0034*/ 	.word	index@(state_prediction_item)
        /*0038*/ 	.word	0x0000000e


	//----- nvinfo : EIATTR_FRAME_SIZE
	.align		4
.L_9:
        /*003c*/ 	.byte	0x04, 0x11
        /*003e*/ 	.short	(.L_11 - .L_10)
	.align		4
.L_10:
        /*0040*/ 	.word	index@(state_prediction_item)
        /*0044*/ 	.word	0x00000000


	//----- nvinfo : EIATTR_MIN_STACK_SIZE
	.align		4
.L_11:
        /*0048*/ 	.byte	0x04, 0x12
        /*004a*/ 	.short	(.L_13 - .L_12)
	.align		4
.L_12:
        /*004c*/ 	.word	index@(state_prediction_item)
        /*0050*/ 	.word	0x00000000


	//----- nvinfo : EIATTR_MIN_STACK_SIZE
	.align		4
.L_13:
        /*0054*/ 	.byte	0x04, 0x12
        /*0056*/ 	.short	(.L_15 - .L_14)
	.align		4
.L_14:
        /*0058*/ 	.word	index@(naive_bruteforce)
        /*005c*/ 	.word	0x00000000


	//----- nvinfo : EIATTR_MIN_STACK_SIZE
	.align		4
.L_15:
        /*0060*/ 	.byte	0x04, 0x12
        /*0062*/ 	.short	(.L_17 - .L_16)
	.align		4
.L_16:
        /*0064*/ 	.word	index@(state_prediction_rolls)
        /*0068*/ 	.word	0x00000000
.L_17:


//--------------------- .nv.compat                --------------------------
	.section	.nv.compat,"",@"SHT_CUDA_COMPAT_INFO"
	.align	4
        /*0000*/ 	.byte	0x02, 0x09, 0x00, 0x00, 0x02, 0x02, 0x01, 0x00, 0x02, 0x05, 0x05, 0x00, 0x03, 0x07, 0x01, 0x01
        /*0010*/ 	.byte	0x02, 0x03, 0x00, 0x00, 0x02, 0x06, 0x01, 0x00, 0x04, 0x0b, 0x08, 0x00, 0x09, 0x00, 0x00, 0x00
        /*0020*/ 	.byte	0x00, 0x00, 0x00, 0x00


//--------------------- .nv.info.state_prediction_item --------------------------
	.section	.nv.info.state_prediction_item,"",@"SHT_CUDA_INFO"
	.sectionflags	@""
	.align	4


	//----- nvinfo : EIATTR_CUDA_API_VERSION
	.align		4
        /*0000*/ 	.byte	0x04, 0x37
        /*0002*/ 	.short	(.L_19 - .L_18)
.L_18:
        /*0004*/ 	.word	0x00000082


	//----- nvinfo : EIATTR_KPARAM_INFO
	.align		4
.L_19:
        /*0008*/ 	.byte	0x04, 0x17
        /*000a*/ 	.short	(.L_21 - .L_20)
.L_20:
        /*000c*/ 	.word	0x00000000
        /*0010*/ 	.short	0x0004
        /*0012*/ 	.short	0x0020
        /*0014*/ 	.byte	0x00, 0xf0, 0x21, 0x00


	//----- nvinfo : EIATTR_KPARAM_INFO
	.align		4
.L_21:
        /*0018*/ 	.byte	0x04, 0x17
        /*001a*/ 	.short	(.L_23 - .L_22)
.L_22:
        /*001c*/ 	.word	0x00000000
        /*0020*/ 	.short	0x0003
        /*0022*/ 	.short	0x0018
        /*0024*/ 	.byte	0x00, 0xf0, 0x11, 0x00


	//----- nvinfo : EIATTR_KPARAM_INFO
	.align		4
.L_23:
        /*0028*/ 	.byte	0x04, 0x17
        /*002a*/ 	.short	(.L_25 - .L_24)
.L_24:
        /*002c*/ 	.word	0x00000000
        /*0030*/ 	.short	0x0002
        /*0032*/ 	.short	0x0010
        /*0034*/ 	.byte	0x00, 0xf5, 0x21, 0x00


	//----- nvinfo : EIATTR_KPARAM_INFO
	.align		4
.L_25:
        /*0038*/ 	.byte	0x04, 0x17
        /*003a*/ 	.short	(.L_27 - .L_26)
.L_26:
        /*003c*/ 	.word	0x00000000
        /*0040*/ 	.short	0x0001
        /*0042*/ 	.short	0x0008
        /*0044*/ 	.byte	0x00, 0xf5, 0x21, 0x00


	//----- nvinfo : EIATTR_KPARAM_INFO
	.align		4
.L_27:
        /*0048*/ 	.byte	0x04, 0x17
        /*004a*/ 	.short	(.L_29 - .L_28)
.L_28:
        /*004c*/ 	.word	0x00000000
        /*0050*/ 	.short	0x0000
        /*0052*/ 	.short	0x0000
        /*0054*/ 	.byte	0x00, 0xf5, 0x21, 0x00


	//----- nvinfo : EIATTR_SPARSE_MMA_MASK
	.align		4
.L_29:
        /*0058*/ 	.byte	0x03, 0x50
        /*005a*/ 	.short	0x0000


	//----- nvinfo : EIATTR_MAXREG_COUNT
	.align		4
        /*005c*/ 	.byte	0x03, 0x1b
        /*005e*/ 	.short	0x00ff


	//----- nvinfo : EIATTR_NUM_BARRIERS
	.align		4
        /*0060*/ 	.byte	0x02, 0x4c
        /*0062*/ 	.byte	0x01
	.zero		1


	//----- nvinfo : EIATTR_MERCURY_ISA_VERSION
	.align		4
        /*0064*/ 	.byte	0x03, 0x5f
        /*0066*/ 	.short	0x0101


	//----- nvinfo : EIATTR_VRC_CTA_INIT_COUNT
	.align		4
        /*0068*/ 	.byte	0x02, 0x4a
	.zero		1
	.zero		1


	//----- nvinfo : EIATTR_EXIT_INSTR_OFFSETS
	.align		4
        /*006c*/ 	.byte	0x04, 0x1c
        /*006e*/ 	.short	(.L_31 - .L_30)


	//   ....[0]....
.L_30:
        /*0070*/ 	.word	0x00000170


	//----- nvinfo : EIATTR_CRS_STACK_SIZE
	.align		4
.L_31:
        /*0074*/ 	.byte	0x04, 0x1e
        /*0076*/ 	.short	(.L_33 - .L_32)
.L_32:
        /*0078*/ 	.word	0x00000000


	//----- nvinfo : EIATTR_CBANK_PARAM_SIZE
	.align		4
.L_33:
        /*007c*/ 	.byte	0x03, 0x19
        /*007e*/ 	.short	0x0028


	//----- nvinfo : EIATTR_PARAM_CBANK
	.align		4
        /*0080*/ 	.byte	0x04, 0x0a
        /*0082*/ 	.short	(.L_35 - .L_34)
	.align		4
.L_34:
        /*0084*/ 	.word	index@(.nv.constant0.state_prediction_item)
        /*0088*/ 	.short	0x0380
        /*008a*/ 	.short	0x0028


	//----- nvinfo : EIATTR_SW_WAR
	.align		4
.L_35:
        /*008c*/ 	.byte	0x04, 0x36
        /*008e*/ 	.short	(.L_37 - .L_36)
.L_36:
        /*0090*/ 	.word	0x00000008
.L_37:


//--------------------- .nv.info.naive_bruteforce --------------------------
	.section	.nv.info.naive_bruteforce,"",@"SHT_CUDA_INFO"
	.sectionflags	@""
	.align	4


	//----- nvinfo : EIATTR_CUDA_API_VERSION
	.align		4
        /*0000*/ 	.byte	0x04, 0x37
        /*0002*/ 	.short	(.L_39 - .L_38)
.L_38:
        /*0004*/ 	.word	0x00000082


	//----- nvinfo : EIATTR_KPARAM_INFO
	.align		4
.L_39:
        /*0008*/ 	.byte	0x04, 0x17
        /*000a*/ 	.short	(.L_41 - .L_40)
.L_40:
        /*000c*/ 	.word	0x00000000
        /*0010*/ 	.short	0x0004
        /*0012*/ 	.short	0x0020
        /*0014*/ 	.byte	0x00, 0xf0, 0x21, 0x00


	//----- nvinfo : EIATTR_KPARAM_INFO
	.align		4
.L_41:
        /*0018*/ 	.byte	0x04, 0x17
        /*001a*/ 	.short	(.L_43 - .L_42)
.L_42:
        /*001c*/ 	.word	0x00000000
        /*0020*/ 	.short	0x0003
        /*0022*/ 	.short	0x0018
        /*0024*/ 	.byte	0x00, 0xf0, 0x11, 0x00


	//----- nvinfo : EIATTR_KPARAM_INFO
	.align		4
.L_43:
        /*0028*/ 	.byte	0x04, 0x17
        /*002a*/ 	.short	(.L_45 - .L_44)
.L_44:
        /*002c*/ 	.word	0x00000000
        /*0030*/ 	.short	0x0002
        /*0032*/ 	.short	0x0010
        /*0034*/ 	.byte	0x00, 0xf5, 0x21, 0x00


	//----- nvinfo : EIATTR_KPARAM_INFO
	.align		4
.L_45:
        /*0038*/ 	.byte	0x04, 0x17
        /*003a*/ 	.short	(.L_47 - .L_46)
.L_46:
        /*003c*/ 	.word	0x00000000
        /*0040*/ 	.short	0x0001
        /*0042*/ 	.short	0x0008
        /*0044*/ 	.byte	0x00, 0xf5, 0x21, 0x00


	//----- nvinfo : EIATTR_KPARAM_INFO
	.align		4
.L_47:
        /*0048*/ 	.byte	0x04, 0x17
        /*004a*/ 	.short	(.L_49 - .L_48)
.L_48:
        /*004c*/ 	.word	0x00000000
        /*0050*/ 	.short	0x0000
        /*0052*/ 	.short	0x0000
        /*0054*/ 	.byte	0x00, 0xf5, 0x21, 0x00


	//----- nvinfo : EIATTR_SPARSE_MMA_MASK
	.align		4
.L_49:
        /*0058*/ 	.byte	0x03, 0x50
        /*005a*/ 	.short	0x0000


	//----- nvinfo : EIATTR_MAXREG_COUNT
	.align		4
        /*005c*/ 	.byte	0x03, 0x1b
        /*005e*/ 	.short	0x00ff


	//----- nvinfo : EIATTR_NUM_BARRIERS
	.align		4
        /*0060*/ 	.byte	0x02, 0x4c
        /*0062*/ 	.byte	0x01
	.zero		1


	//----- nvinfo : EIATTR_MERCURY_ISA_VERSION
	.align		4
        /*0064*/ 	.byte	0x03, 0x5f
        /*0066*/ 	.short	0x0101


	//----- nvinfo : EIATTR_INT_WARP_WIDE_INSTR_OFFSETS
	.align		4
        /*0068*/ 	.byte	0x04, 0x31
        /*006a*/ 	.short	(.L_51 - .L_50)


	//   ....[0]....
.L_50:
        /*006c*/ 	.word	0x00000e40


	//   ....[1]....
        /*0070*/ 	.word	0x00000f00


	//----- nvinfo : EIATTR_VRC_CTA_INIT_COUNT
	.align		4
.L_51:
        /*0074*/ 	.byte	0x02, 0x4a
	.zero		1
	.zero		1


	//----- nvinfo : EIATTR_EXIT_INSTR_OFFSETS
	.align		4
        /*0078*/ 	.byte	0x04, 0x1c
        /*007a*/ 	.short	(.L_53 - .L_52)


	//   ....[0]....
.L_52:
        /*007c*/ 	.word	0x00000e20


	//   ....[1]....
        /*0080*/ 	.word	0x00000f40


	//----- nvinfo : EIATTR_CRS_STACK_SIZE
	.align		4
.L_53:
        /*0084*/ 	.byte	0x04, 0x1e
        /*0086*/ 	.short	(.L_55 - .L_54)
.L_54:
        /*0088*/ 	.word	0x00000000


	//----- nvinfo : EIATTR_CBANK_PARAM_SIZE
	.align		4
.L_55:
        /*008c*/ 	.byte	0x03, 0x19
        /*008e*/ 	.short	0x0028


	//----- nvinfo : EIATTR_PARAM_CBANK
	.align		4
        /*0090*/ 	.byte	0x04, 0x0a
        /*0092*/ 	.short	(.L_57 - .L_56)
	.align		4
.L_56:
        /*0094*/ 	.word	index@(.nv.constant0.naive_bruteforce)
        /*0098*/ 	.short	0x0380
        /*009a*/ 	.short	0x0028


	//----- nvinfo : EIATTR_SW_WAR
	.align		4
.L_57:
        /*009c*/ 	.byte	0x04, 0x36
        /*009e*/ 	.short	(.L_59 - .L_58)
.L_58:
        /*00a0*/ 	.word	0x00000008
.L_59:


//--------------------- .nv.info.state_prediction_rolls --------------------------
	.section	.nv.info.state_prediction_rolls,"",@"SHT_CUDA_INFO"
	.sectionflags	@""
	.align	4


	//----- nvinfo : EIATTR_CUDA_API_VERSION
	.align		4
        /*0000*/ 	.byte	0x04, 0x37
        /*0002*/ 	.short	(.L_61 - .L_60)
.L_60:
        /*0004*/ 	.word	0x00000082


	//----- nvinfo : EIATTR_KPARAM_INFO
	.align		4
.L_61:
        /*0008*/ 	.byte	0x04, 0x17
        /*000a*/ 	.short	(.L_63 - .L_62)
.L_62:
        /*000c*/ 	.word	0x00000000
        /*0010*/ 	.short	0x0004
        /*0012*/ 	.short	0x0020
        /*0014*/ 	.byte	0x00, 0xf0, 0x21, 0x00


	//----- nvinfo : EIATTR_KPARAM_INFO
	.align		4
.L_63:
        /*0018*/ 	.byte	0x04, 0x17
        /*001a*/ 	.short	(.L_65 - .L_64)
.L_64:
        /*001c*/ 	.word	0x00000000
        /*0020*/ 	.short	0x0003
        /*0022*/ 	.short	0x0018
        /*0024*/ 	.byte	0x00, 0xf0, 0x11, 0x00


	//----- nvinfo : EIATTR_KPARAM_INFO
	.align		4
.L_65:
        /*0028*/ 	.byte	0x04, 0x17
        /*002a*/ 	.short	(.L_67 - .L_66)
.L_66:
        /*002c*/ 	.word	0x00000000
        /*0030*/ 	.short	0x0002
        /*0032*/ 	.short	0x0010
        /*0034*/ 	.byte	0x00, 0xf5, 0x21, 0x00


	//----- nvinfo : EIATTR_KPARAM_INFO
	.align		4
.L_67:
        /*0038*/ 	.byte	0x04, 0x17
        /*003a*/ 	.short	(.L_69 - .L_68)
.L_68:
        /*003c*/ 	.word	0x00000000
        /*0040*/ 	.short	0x0001
        /*0042*/ 	.short	0x0008
        /*0044*/ 	.byte	0x00, 0xf5, 0x21, 0x00


	//----- nvinfo : EIATTR_KPARAM_INFO
	.align		4
.L_69:
        /*0048*/ 	.byte	0x04, 0x17
        /*004a*/ 	.short	(.L_71 - .L_70)
.L_70:
        /*004c*/ 	.word	0x00000000
        /*0050*/ 	.short	0x0000
        /*0052*/ 	.short	0x0000
        /*0054*/ 	.byte	0x00, 0xf5, 0x21, 0x00


	//----- nvinfo : EIATTR_SPARSE_MMA_MASK
	.align		4
.L_71:
        /*0058*/ 	.byte	0x03, 0x50
        /*005a*/ 	.short	0x0000


	//----- nvinfo : EIATTR_MAXREG_COUNT
	.align		4
        /*005c*/ 	.byte	0x03, 0x1b
        /*005e*/ 	.short	0x00ff


	//----- nvinfo : EIATTR_NUM_BARRIERS
	.align		4
        /*0060*/ 	.byte	0x02, 0x4c
        /*0062*/ 	.byte	0x01
	.zero		1


	//----- nvinfo : EIATTR_MERCURY_ISA_VERSION
	.align		4
        /*0064*/ 	.byte	0x03, 0x5f
        /*0066*/ 	.short	0x0101


	//----- nvinfo : EIATTR_INT_WARP_WIDE_INSTR_OFFSETS
	.align		4
        /*0068*/ 	.byte	0x04, 0x31
        /*006a*/ 	.short	(.L_73 - .L_72)


	//   ....[0]....
.L_72:
        /*006c*/ 	.word	0x000011d0


	//   ....[1]....
        /*0070*/ 	.word	0x00001270


	//----- nvinfo : EIATTR_VRC_CTA_INIT_COUNT
	.align		4
.L_73:
        /*0074*/ 	.byte	0x02, 0x4a
	.zero		1
	.zero		1


	//----- nvinfo : EIATTR_EXIT_INSTR_OFFSETS
	.align		4
        /*0078*/ 	.byte	0x04, 0x1c
        /*007a*/ 	.short	(.L_75 - .L_74)


	//   ....[0]....
.L_74:
        /*007c*/ 	.word	0x00001310


	//----- nvinfo : EIATTR_CRS_STACK_SIZE
	.align		4
.L_75:
        /*0080*/ 	.byte	0x04, 0x1e
        /*0082*/ 	.short	(.L_77 - .L_76)
.L_76:
        /*0084*/ 	.word	0x00000000


	//----- nvinfo : EIATTR_CBANK_PARAM_SIZE
	.align		4
.L_77:
        /*0088*/ 	.byte	0x03, 0x19
        /*008a*/ 	.short	0x0028


	//----- nvinfo : EIATTR_PARAM_CBANK
	.align		4
        /*008c*/ 	.byte	0x04, 0x0a
        /*008e*/ 	.short	(.L_79 - .L_78)
	.align		4
.L_78:
        /*0090*/ 	.word	index@(.nv.constant0.state_prediction_rolls)
        /*0094*/ 	.short	0x0380
        /*0096*/ 	.short	0x0028


	//----- nvinfo : EIATTR_SW_WAR
	.align		4
.L_79:
        /*0098*/ 	.byte	0x04, 0x36
        /*009a*/ 	.short	(.L_81 - .L_80)
.L_80:
        /*009c*/ 	.word	0x00000008
.L_81:


//--------------------- .nv.callgraph             --------------------------
	.section	.nv.callgraph,"",@"SHT_CUDA_CALLGRAPH"
	.align	4
	.sectionentsize	8
	.align		4
        /*0000*/ 	.word	0x00000000
	.align		4
        /*0004*/ 	.word	0xffffffff
	.align		4
        /*0008*/ 	.word	0x00000000
	.align		4
        /*000c*/ 	.word	0xfffffffe
	.align		4
        /*0010*/ 	.word	0x00000000
	.align		4
        /*0014*/ 	.word	0xfffffffd
	.align		4
        /*0018*/ 	.word	0x00000000
	.align		4
        /*001c*/ 	.word	0xfffffffc


//--------------------- .text.state_prediction_item --------------------------
	.section	.text.state_prediction_item,"ax",@progbits
	.align	128
        .global         state_prediction_item
        .type           state_prediction_item,@function
        .size           state_prediction_item,(.L_x_56 - state_prediction_item)
        .other          state_prediction_item,@"STO_CUDA_ENTRY STV_DEFAULT"
state_prediction_item:
.text.state_prediction_item:
[----:B------:R-:W-:Y:S01]  /*0000*/  LDC R1, c[0x0][0x37c] ;  /* 0x0000df00ff017b82 */ /* 0x000fe20000000800 */
[----:B------:R-:W0:Y:S01]  /*0010*/  S2R R7, SR_TID.X ;  /* 0x0000000000077919 */ /* 0x000e220000002100 */
[----:B------:R-:W0:Y:S01]  /*0020*/  LDCU UR4, c[0x0][0x398] ;  /* 0x00007300ff0477ac */ /* 0x000e220008000800 */
[----:B------:R-:W-:Y:S01]  /*0030*/  BSSY.RECONVERGENT B0, `(.L_x_0) ;  /* 0x0000012000007945 */ /* 0x000fe20003800200 */
[----:B0-----:R-:W-:-:S13]  /*0040*/  ISETP.GE.U32.AND P0, PT, R7, UR4, PT ;  /* 0x0000000407007c0c */ /* 0x001fda000bf06070 */
[----:B------:R-:W-:Y:S05]  /*0050*/  @P0 BRA `(.L_x_1) ;  /* 0x00000000003c0947 */ /* 0x000fea0003800000 */
[----:B------:R-:W0:Y:S01]  /*0060*/  S2R R3, SR_CgaCtaId ;  /* 0x0000000000037919 */ /* 0x000e220000008800 */
[----:B------:R-:W1:Y:S01]  /*0070*/  LDC R6, c[0x0][0x360] ;  /* 0x0000d800ff067b82 */ /* 0x000e620000000800 */
[----:B------:R-:W-:-:S07]  /*0080*/  MOV R0, 0x400 ;  /* 0x0000040000007802 */ /* 0x000fce0000000f00 */
[----:B------:R-:W2:Y:S08]  /*0090*/  LDC.64 R10, c[0x0][0x358] ;  /* 0x0000d600ff0a7b82 */ /* 0x000eb00000000a00 */
[----:B------:R-:W3:Y:S01]  /*00a0*/  LDC.64 R4, c[0x0][0x390] ;  /* 0x0000e400ff047b82 */ /* 0x000ee20000000a00 */
[----:B0-----:R-:W-:-:S07]  /*00b0*/  LEA R0, R3, R0, 0x18 ;  /* 0x0000000003007211 */ /* 0x001fce00078ec0ff */
.L_x_2:
[----:B--2---:R-:W-:Y:S01]  /*00c0*/  R2UR UR6, R10 ;  /* 0x000000000a0672ca */ /* 0x004fe200000e0000 */
[----:B0--3--:R-:W-:Y:S01]  /*00d0*/  IMAD.WIDE R2, R7, 0x4, R4 ;  /* 0x0000000407027825 */ /* 0x009fe200078e0204 */
[----:B------:R-:W-:-:S13]  /*00e0*/  R2UR UR7, R11 ;  /* 0x000000000b0772ca */ /* 0x000fda00000e0000 */
[----:B------:R-:W2:Y:S01]  /*00f0*/  LDG.E R2, desc[UR6][R2.64] ;  /* 0x0000000602027981 */ /* 0x000ea2000c1e1900 */
[----:B------:R-:W-:Y:S02]  /*0100*/  IMAD R9, R7, 0x4, R0 ;  /* 0x0000000407097824 */ /* 0x000fe400078e0200 */
[----:B-1----:R-:W-:-:S05]  /*0110*/  IMAD.IADD R7, R6, 0x1, R7 ;  /* 0x0000000106077824 */ /* 0x002fca00078e0207 */
[----:B------:R-:W-:Y:S01]  /*0120*/  ISETP.GE.U32.AND P0, PT, R7, UR4, PT ;  /* 0x0000000407007c0c */ /* 0x000fe2000bf06070 */
[----:B--2---:R0:W-:-:S12]  /*0130*/  STS [R9], R2 ;  /* 0x0000000209007388 */ /* 0x0041d80000000800 */
[----:B------:R-:W-:Y:S05]  /*0140*/  @!P0 BRA `(.L_x_2) ;  /* 0xfffffffc00dc8947 */ /* 0x000fea000383ffff */
.L_x_1:
[----:B------:R-:W-:Y:S05]  /*0150*/  BSYNC.RECONVERGENT B0 ;  /* 0x0000000000007941 */ /* 0x000fea0003800200 */
.L_x_0:
[----:B------:R-:W-:Y:S06]  /*0160*/  BAR.SYNC.DEFER_BLOCKING 0x0 ;  /* 0x0000000000007b1d */ /* 0x000fec0000010000 */
[----:B------:R-:W-:Y:S05]  /*0170*/  EXIT ;  /* 0x000000000000794d */ /* 0x000fea0003800000 */
.L_x_3:
[----:B------:R-:W-:-:S00]  /*0180*/  BRA `(.L_x_3) ;  /* 0xfffffffc00fc7947 */ /* 0x000fc0000383ffff */
[----:B------:R-:W-:-:S00]  /*0190*/  NOP ;  /* 0x0000000000007918 */ /* 0x000fc00000000000 */
        /* <DEDUP_REMOVED lines=14> */
.L_x_56:


//--------------------- .text.naive_bruteforce    --------------------------
	.section	.text.naive_bruteforce,"ax",@progbits
	.align	128
        .global         naive_bruteforce
        .type           naive_bruteforce,@function
        .size           naive_bruteforce,(.L_x_57 - naive_bruteforce)
        .other          naive_bruteforce,@"STO_CUDA_ENTRY STV_DEFAULT"
naive_bruteforce:
.text.naive_bruteforce:
[----:B------:R-:W-:Y:S01]  /*0000*/  LDC R1, c[0x0][0x37c] ;  /* 0x0000df00ff017b82 */ /* 0x000fe20000000800 */
[----:B------:R-:W0:Y:S01]  /*0010*/  S2R R6, SR_TID.X ;  /* 0x0000000000067919 */ /* 0x000e220000002100 */
[----:B------:R-:W0:Y:S01]  /*0020*/  LDCU UR4, c[0x0][0x398] ;  /* 0x00007300ff0477ac */ /* 0x000e220008000800 */
[----:B------:R-:W-:Y:S01]  /*0030*/  BSSY.RECONVERGENT B0, `(.L_x_4) ;  /* 0x0000011000007945 */ /* 0x000fe20003800200 */
[----:B------:R-:W1:Y:S01]  /*0040*/  LDCU.64 UR6, c[0x0][0x358] ;  /* 0x00006b00ff0677ac */ /* 0x000e620008000a00 */
[----:B0-----:R-:W-:-:S13]  /*0050*/  ISETP.GE.U32.AND P0, PT, R6, UR4, PT ;  /* 0x0000000406007c0c */ /* 0x001fda000bf06070 */
[----:B-1----:R-:W-:Y:S05]  /*0060*/  @P0 BRA `(.L_x_5) ;  /* 0x0000000000340947 */ /* 0x002fea0003800000 */
[----:B------:R-:W0:Y:S01]  /*0070*/  S2R R3, SR_CgaCtaId ;  /* 0x0000000000037919 */ /* 0x000e220000008800 */
[----:B------:R-:W1:Y:S01]  /*0080*/  LDC R8, c[0x0][0x360] ;  /* 0x0000d800ff087b82 */ /* 0x000e620000000800 */
[----:B------:R-:W-:Y:S01]  /*0090*/  MOV R0, 0x400 ;  /* 0x0000040000007802 */ /* 0x000fe20000000f00 */
[----:B------:R-:W-:-:S06]  /*00a0*/  IMAD.MOV.U32 R7, RZ, RZ, R6 ;  /* 0x000000ffff077224 */ /* 0x000fcc00078e0006 */
[----:B------:R-:W2:Y:S01]  /*00b0*/  LDC.64 R4, c[0x0][0x390] ;  /* 0x0000e400ff047b82 */ /* 0x000ea20000000a00 */
[----:B0-----:R-:W-:-:S07]  /*00c0*/  LEA R0, R3, R0, 0x18 ;  /* 0x0000000003007211 */ /* 0x001fce00078ec0ff */
.L_x_6:
[----:B0-2---:R-:W-:-:S06]  /*00d0*/  IMAD.WIDE R2, R7, 0x4, R4 ;  /* 0x0000000407027825 */ /* 0x005fcc00078e0204 */
[----:B------:R-:W2:Y:S01]  /*00e0*/  LDG.E R2, desc[UR6][R2.64] ;  /* 0x0000000602027981 */ /* 0x000ea2000c1e1900 */
[----:B------:R-:W-:Y:S01]  /*00f0*/  IMAD R9, R7, 0x4, R0 ;  /* 0x0000000407097824 */ /* 0x000fe200078e0200 */
[----:B-1----:R-:W-:-:S04]  /*0100*/  IADD3 R7, PT, PT, R8, R7, RZ ;  /* 0x0000000708077210 */ /* 0x002fc80007ffe0ff */
[----:B------:R-:W-:Y:S01]  /*0110*/  ISETP.GE.U32.AND P0, PT, R7, UR4, PT ;  /* 0x0000000407007c0c */ /* 0x000fe2000bf06070 */
[----:B--2---:R0:W-:-:S12]  /*0120*/  STS [R9], R2 ;  /* 0x0000000209007388 */ /* 0x0041d80000000800 */
[----:B------:R-:W-:Y:S05]  /*0130*/  @!P0 BRA `(.L_x_6) ;  /* 0xfffffffc00e48947 */ /* 0x000fea000383ffff */
.L_x_5:
[----:B------:R-:W-:Y:S05]  /*0140*/  BSYNC.RECONVERGENT B0 ;  /* 0x0000000000007941 */ /* 0x000fea0003800200 */
.L_x_4:
[----:B------:R-:W1:Y:S01]  /*0150*/  S2UR UR4, SR_CTAID.X ;  /* 0x00000000000479c3 */ /* 0x000e620000002500 */
[----:B------:R-:W2:Y:S01]  /*0160*/  LDCU.64 UR8, c[0x0][0x3a0] ;  /* 0x00007400ff0877ac */ /* 0x000ea20008000a00 */
[----:B------:R-:W-:Y:S02]  /*0170*/  HFMA2 R11, -RZ, RZ, 0, 0 ;  /* 0x00000000ff0b7431 */ /* 0x000fe400000001ff */
[----:B------:R-:W-:Y:S01]  /*0180*/  IMAD.MOV.U32 R10, RZ, RZ, 0xb ;  /* 0x0000000bff0a7424 */ /* 0x000fe200078e00ff */
[----:B------:R-:W-:Y:S03]  /*0190*/  BSSY.RECONVERGENT B0, `(.L_x_7) ;  /* 0x000009d000007945 */ /* 0x000fe60003800200 */
[----:B------:R-:W1:Y:S08]  /*01a0*/  LDC R3, c[0x0][0x360] ;  /* 0x0000d800ff037b82 */ /* 0x000e700000000800 */
[----:B------:R-:W3:Y:S01]  /*01b0*/  S2UR UR5, SR_CgaCtaId ;  /* 0x00000000000579c3 */ /* 0x000ee20000008800 */
[----:B-1----:R-:W-:Y:S01]  /*01c0*/  IMAD R0, R3, UR4, R6 ;  /* 0x0000000403007c24 */ /* 0x002fe2000f8e0206 */
[----:B------:R-:W-:-:S06]  /*01d0*/  UMOV UR4, 0x400 ;  /* 0x0000040000047882 */ /* 0x000fcc0000000000 */
[----:B------:R-:W-:Y:S01]  /*01e0*/  BAR.SYNC.DEFER_BLOCKING 0x0 ;  /* 0x0000000000007b1d */ /* 0x000fe20000010000 */
[----:B--2---:R-:W-:Y:S01]  /*01f0*/  IADD3 R0, P0, PT, R0, UR8, RZ ;  /* 0x0000000800007c10 */ /* 0x004fe2000ff1e0ff */
[----:B---3--:R-:W-:-:S04]  /*0200*/  ULEA UR4, UR5, UR4, 0x18 ;  /* 0x0000000405047291 */ /* 0x008fc8000f8ec0ff */
[----:B------:R-:W-:Y:S02]  /*0210*/  IMAD.X R12, RZ, RZ, UR9, P0 ;  /* 0x00000009ff0c7e24 */ /* 0x000fe400080e06ff */
[----:B------:R-:W-:-:S04]  /*0220*/  IMAD.WIDE.U32 R10, R0, -0x21131993, R10 ;  /* 0xdeece66d000a7825 */ /* 0x000fc800078e000a */
[----:B------:R-:W-:-:S04]  /*0230*/  IMAD R3, R12, -0x21131993, RZ ;  /* 0xdeece66d0c037824 */ /* 0x000fc800078e02ff */
[----:B------:R-:W-:-:S04]  /*0240*/  IMAD R3, R0, 0x5, R3 ;  /* 0x0000000500037824 */ /* 0x000fc800078e0203 */
[----:B------:R-:W-:-:S05]  /*0250*/  IMAD.IADD R11, R11, 0x1, R3 ;  /* 0x000000010b0b7824 */ /* 0x000fca00078e0203 */
[----:B------:R-:W-:-:S04]  /*0260*/  LOP3.LUT R11, R11, 0xffff, RZ, 0xc0, !PT ;  /* 0x0000ffff0b0b7812 */ /* 0x000fc800078ec0ff */
[----:B------:R-:W-:-:S05]  /*0270*/  SHF.R.U64 R3, R10, 0x11, R11 ;  /* 0x000000110a037819 */ /* 0x000fca000000120b */
[----:B0-----:R-:W-:-:S05]  /*0280*/  IMAD.HI.U32 R2, R3, 0x66666667, RZ ;  /* 0x6666666703027827 */ /* 0x001fca00078e00ff */
[----:B------:R-:W-:-:S05]  /*0290*/  SHF.R.U32.HI R2, RZ, 0x1, R2 ;  /* 0x00000001ff027819 */ /* 0x000fca0000011602 */
[----:B------:R-:W-:-:S04]  /*02a0*/  IMAD R3, R2, -0x5, R3 ;  /* 0xfffffffb02037824 */ /* 0x000fc800078e0203 */
[C---:B------:R-:W-:Y:S01]  /*02b0*/  VIADD R2, R3.reuse, 0x4 ;  /* 0x0000000403027836 */ /* 0x040fe20000000000 */
[----:B------:R-:W-:-:S04]  /*02c0*/  LOP3.LUT R3, R3, 0x3, RZ, 0xc0, !PT ;  /* 0x0000000303037812 */ /* 0x000fc800078ec0ff */
[----:B------:R-:W-:Y:S02]  /*02d0*/  LOP3.LUT R6, R2, 0xc, RZ, 0xc0, !PT ;  /* 0x0000000c02067812 */ /* 0x000fe400078ec0ff */
[----:B------:R-:W-:-:S03]  /*02e0*/  MOV R2, RZ ;  /* 0x000000ff00027202 */ /* 0x000fc60000000f00 */
[----:B------:R-:W-:-:S07]  /*02f0*/  IMAD.MOV R6, RZ, RZ, -R6 ;  /* 0x000000ffff067224 */ /* 0x000fce00078e0a06 */
.L_x_20:
[----:B------:R-:W-:Y:S01]  /*0300*/  MOV R5, 0x0 ;  /* 0x0000000000057802 */ /* 0x000fe20000000f00 */
[----:B------:R-:W-:Y:S01]  /*0310*/  IMAD R11, R11, -0x21131993, RZ ;  /* 0xdeece66d0b0b7824 */ /* 0x000fe200078e02ff */
[----:B------:R-:W-:Y:S01]  /*0320*/  BSSY.RECONVERGENT B1, `(.L_x_8) ;  /* 0x0000022000017945 */ /* 0x000fe20003800200 */
[----:B------:R-:W-:Y:S02]  /*0330*/  IMAD.MOV.U32 R4, RZ, RZ, 0xb ;  /* 0x0000000bff047424 */ /* 0x000fe400078e00ff */
[C---:B------:R-:W-:Y:S02]  /*0340*/  IMAD R11, R10.reuse, 0x5, R11 ;  /* 0x000000050a0b7824 */ /* 0x040fe400078e020b */
[----:B------:R-:W-:-:S04]  /*0350*/  IMAD.WIDE.U32 R8, R10, -0x21131993, R4 ;  /* 0xdeece66d0a087825 */ /* 0x000fc800078e0004 */
[----:B------:R-:W-:Y:S01]  /*0360*/  IMAD.IADD R11, R9, 0x1, R11 ;  /* 0x00000001090b7824 */ /* 0x000fe200078e020b */
[----:B------:R-:W-:Y:S01]  /*0370*/  MOV R13, R8 ;  /* 0x00000008000d7202 */ /* 0x000fe20000000f00 */
[----:B------:R-:W-:-:S03]  /*0380*/  VIADD R6, R6, 0x4 ;  /* 0x0000000406067836 */ /* 0x000fc60000000000 */
[----:B------:R-:W-:Y:S02]  /*0390*/  LOP3.LUT R15, R11, 0xffff, RZ, 0xc0, !PT ;  /* 0x0000ffff0b0f7812 */ /* 0x000fe400078ec0ff */
[----:B------:R-:W-:Y:S02]  /*03a0*/  ISETP.NE.AND P0, PT, R6, RZ, PT ;  /* 0x000000ff0600720c */ /* 0x000fe40003f05270 */
[----:B------:R-:W-:-:S05]  /*03b0*/  SHF.R.U64 R10, R8, 0x11, R15 ;  /* 0x00000011080a7819 */ /* 0x000fca000000120f */
[----:B------:R-:W-:-:S05]  /*03c0*/  IMAD.HI.U32 R7, R10, -0x6db6db6d, RZ ;  /* 0x924924930a077827 */ /* 0x000fca00078e00ff */
[----:B------:R-:W-:-:S05]  /*03d0*/  SHF.R.U32.HI R7, RZ, 0x4, R7 ;  /* 0x00000004ff077819 */ /* 0x000fca0000011607 */
[----:B------:R-:W-:-:S05]  /*03e0*/  IMAD R7, R7, -0x1c, R10 ;  /* 0xffffffe407077824 */ /* 0x000fca00078e020a */
[----:B------:R-:W-:-:S06]  /*03f0*/  LEA R7, R7, UR4, 0x2 ;  /* 0x0000000407077c11 */ /* 0x000fcc000f8e10ff */
[----:B------:R-:W0:Y:S02]  /*0400*/  LDS R7, [R7] ;  /* 0x0000000007077984 */ /* 0x000e240000000800 */
[----:B0-----:R-:W-:-:S13]  /*0410*/  ISETP.NE.AND P1, PT, R7, 0x3, PT ;  /* 0x000000030700780c */ /* 0x001fda0003f25270 */
[----:B------:R-:W-:Y:S05]  /*0420*/  @P1 BRA `(.L_x_9) ;  /* 0x0000000000281947 */ /* 0x000fea0003800000 */
[----:B------:R-:W-:Y:S02]  /*0430*/  IMAD R7, R11, -0x21131993, RZ ;  /* 0xdeece66d0b077824 */ /* 0x000fe400078e02ff */
[----:B------:R-:W-:-:S04]  /*0440*/  IMAD.WIDE.U32 R10, R8, -0x21131993, R4 ;  /* 0xdeece66d080a7825 */ /* 0x000fc800078e0004 */
[----:B------:R-:W-:Y:S02]  /*0450*/  IMAD R7, R8, 0x5, R7 ;  /* 0x0000000508077824 */ /* 0x000fe400078e0207 */
[----:B------:R-:W-:Y:S02]  /*0460*/  IMAD.MOV.U32 R13, RZ, RZ, R10 ;  /* 0x000000ffff0d7224 */ /* 0x000fe400078e000a */
[----:B------:R-:W-:-:S05]  /*0470*/  IMAD.IADD R8, R11, 0x1, R7 ;  /* 0x000000010b087824 */ /* 0x000fca00078e0207 */
[----:B------:R-:W-:Y:S02]  /*0480*/  SHF.R.U32.HI R7, RZ, 0xf, R8 ;  /* 0x0000000fff077819 */ /* 0x000fe40000011608 */
[----:B------:R-:W-:Y:S02]  /*0490*/  LOP3.LUT R15, R8, 0xffff, RZ, 0xc0, !PT ;  /* 0x0000ffff080f7812 */ /* 0x000fe400078ec0ff */
[----:B------:R-:W-:-:S04]  /*04a0*/  LOP3.LUT R7, R7, 0x1, RZ, 0xc0, !PT ;  /* 0x0000000107077812 */ /* 0x000fc800078ec0ff */
[----:B------:R-:W-:Y:S01]  /*04b0*/  IADD3 R2, PT, PT, R2, 0x1, R7 ;  /* 0x0000000102027810 */ /* 0x000fe20007ffe007 */
[----:B------:R-:W-:Y:S06]  /*04c0*/  BRA `(.L_x_10) ;  /* 0x00000000001c7947 */ /* 0x000fec0003800000 */
.L_x_9:
[----:B------:R-:W-:-:S13]  /*04d0*/  ISETP.GT.AND P1, PT, R7, 0x1, PT ;  /* 0x000000010700780c */ /* 0x000fda0003f24270 */
[----:B------:R-:W-:Y:S02]  /*04e0*/  @!P1 IMAD R7, R11, -0x21131993, RZ ;  /* 0xdeece66d0b079824 */ /* 0x000fe400078e02ff */
[----:B------:R-:W-:-:S04]  /*04f0*/  @!P1 IMAD.WIDE.U32 R10, R8, -0x21131993, R4 ;  /* 0xdeece66d080a9825 */ /* 0x000fc800078e0004 */
[----:B------:R-:W-:Y:S02]  /*0500*/  @!P1 IMAD R7, R8, 0x5, R7 ;  /* 0x0000000508079824 */ /* 0x000fe400078e0207 */
[----:B------:R-:W-:-:S03]  /*0510*/  @!P1 IMAD.MOV.U32 R13, RZ, RZ, R10 ;  /* 0x000000ffff0d9224 */ /* 0x000fc600078e000a */
[----:B------:R-:W-:-:S04]  /*0520*/  @!P1 IADD3 R7, PT, PT, R11, R7, RZ ;  /* 0x000000070b079210 */ /* 0x000fc80007ffe0ff */
[----:B------:R-:W-:-:S07]  /*0530*/  @!P1 LOP3.LUT R15, R7, 0xffff, RZ, 0xc0, !PT ;  /* 0x0000ffff070f9812 */ /* 0x000fce00078ec0ff */
.L_x_10:
[----:B------:R-:W-:Y:S05]  /*0540*/  BSYNC.RECONVERGENT B1 ;  /* 0x0000000000017941 */ /* 0x000fea0003800200 */
.L_x_8:
[----:B------:R-:W-:Y:S01]  /*0550*/  IMAD R10, R15, -0x21131993, RZ ;  /* 0xdeece66d0f0a7824 */ /* 0x000fe200078e02ff */
[----:B------:R-:W-:Y:S01]  /*0560*/  BSSY.RECONVERGENT B1, `(.L_x_11) ;  /* 0x000001e000017945 */ /* 0x000fe20003800200 */
[----:B------:R-:W-:-:S04]  /*0570*/  IMAD.WIDE.U32 R8, R13, -0x21131993, R4 ;  /* 0xdeece66d0d087825 */ /* 0x000fc800078e0004 */
[----:B------:R-:W-:-:S04]  /*0580*/  IMAD R13, R13, 0x5, R10 ;  /* 0x000000050d0d7824 */ /* 0x000fc800078e020a */
[----:B------:R-:W-:-:S05]  /*0590*/  IMAD.IADD R13, R9, 0x1, R13 ;  /* 0x00000001090d7824 */ /* 0x000fca00078e020d */
[----:B------:R-:W-:-:S04]  /*05a0*/  LOP3.LUT R11, R13, 0xffff, RZ, 0xc0, !PT ;  /* 0x0000ffff0d0b7812 */ /* 0x000fc800078ec0ff */
[----:B------:R-:W-:-:S05]  /*05b0*/  SHF.R.U64 R10, R8, 0x11, R11 ;  /* 0x00000011080a7819 */ /* 0x000fca000000120b */
[----:B------:R-:W-:-:S05]  /*05c0*/  IMAD.HI.U32 R7, R10, -0x6db6db6d, RZ ;  /* 0x924924930a077827 */ /* 0x000fca00078e00ff */
[----:B------:R-:W-:-:S05]  /*05d0*/  SHF.R.U32.HI R7, RZ, 0x4, R7 ;  /* 0x00000004ff077819 */ /* 0x000fca0000011607 */
[----:B------:R-:W-:-:S05]  /*05e0*/  IMAD R7, R7, -0x1c, R10 ;  /* 0xffffffe407077824 */ /* 0x000fca00078e020a */
[----:B------:R-:W-:-:S06]  /*05f0*/  LEA R7, R7, UR4, 0x2 ;  /* 0x0000000407077c11 */ /* 0x000fcc000f8e10ff */
[----:B------:R-:W0:Y:S02]  /*0600*/  LDS R7, [R7] ;  /* 0x0000000007077984 */ /* 0x000e240000000800 */
[----:B0-----:R-:W-:-:S13]  /*0610*/  ISETP.NE.AND P1, PT, R7, 0x3, PT ;  /* 0x000000030700780c */ /* 0x001fda0003f25270 */
[----:B------:R-:W-:Y:S05]  /*0620*/  @!P1 BRA `(.L_x_12) ;  /* 0x0000000000249947 */ /* 0x000fea0003800000 */
[----:B------:R-:W-:Y:S02]  /*0630*/  ISETP.GT.AND P1, PT, R7, 0x1, PT ;  /* 0x000000010700780c */ /* 0x000fe40003f24270 */
[----:B------:R-:W-:-:S11]  /*0640*/  MOV R10, R8 ;  /* 0x00000008000a7202 */ /* 0x000fd60000000f00 */
[----:B------:R-:W-:Y:S05]  /*0650*/  @P1 BRA `(.L_x_13) ;  /* 0x0000000000381947 */ /* 0x000fea0003800000 */
[----:B------:R-:W-:Y:S02]  /*0660*/  IMAD R7, R13, -0x21131993, RZ ;  /* 0xdeece66d0d077824 */ /* 0x000fe400078e02ff */
[----:B------:R-:W-:-:S04]  /*0670*/  IMAD.WIDE.U32 R10, R8, -0x21131993, R4 ;  /* 0xdeece66d080a7825 */ /* 0x000fc800078e0004 */
[----:B------:R-:W-:-:S04]  /*0680*/  IMAD R7, R8, 0x5, R7 ;  /* 0x0000000508077824 */ /* 0x000fc800078e0207 */
[----:B------:R-:W-:-:S05]  /*0690*/  IMAD.IADD R7, R11, 0x1, R7 ;  /* 0x000000010b077824 */ /* 0x000fca00078e0207 */
[----:B------:R-:W-:Y:S01]  /*06a0*/  LOP3.LUT R11, R7, 0xffff, RZ, 0xc0, !PT ;  /* 0x0000ffff070b7812 */ /* 0x000fe200078ec0ff */
[----:B------:R-:W-:Y:S06]  /*06b0*/  BRA `(.L_x_13) ;  /* 0x0000000000207947 */ /* 0x000fec0003800000 */
.L_x_12:
[----:B------:R-:W-:Y:S02]  /*06c0*/  IMAD R13, R13, -0x21131993, RZ ;  /* 0xdeece66d0d0d7824 */ /* 0x000fe400078e02ff */
[----:B------:R-:W-:-:S04]  /*06d0*/  IMAD.WIDE.U32 R10, R8, -0x21131993, R4 ;  /* 0xdeece66d080a7825 */ /* 0x000fc800078e0004 */
[----:B------:R-:W-:-:S04]  /*06e0*/  IMAD R13, R8, 0x5, R13 ;  /* 0x00000005080d7824 */ /* 0x000fc800078e020d */
[----:B------:R-:W-:-:S05]  /*06f0*/  IMAD.IADD R13, R11, 0x1, R13 ;  /* 0x000000010b0d7824 */ /* 0x000fca00078e020d */
[----:B------:R-:W-:Y:S02]  /*0700*/  SHF.R.U32.HI R7, RZ, 0xf, R13 ;  /* 0x0000000fff077819 */ /* 0x000fe4000001160d */
[----:B------:R-:W-:Y:S02]  /*0710*/  LOP3.LUT R11, R13, 0xffff, RZ, 0xc0, !PT ;  /* 0x0000ffff0d0b7812 */ /* 0x000fe400078ec0ff */
[----:B------:R-:W-:-:S04]  /*0720*/  LOP3.LUT R7, R7, 0x1, RZ, 0xc0, !PT ;  /* 0x0000000107077812 */ /* 0x000fc800078ec0ff */
[----:B------:R-:W-:-:S07]  /*0730*/  IADD3 R2, PT, PT, R2, 0x1, R7 ;  /* 0x0000000102027810 */ /* 0x000fce0007ffe007 */
.L_x_13:
[----:B------:R-:W-:Y:S05]  /*0740*/  BSYNC.RECONVERGENT B1 ;  /* 0x0000000000017941 */ /* 0x000fea0003800200 */
.L_x_11:
[----:B------:R-:W-:Y:S01]  /*0750*/  IMAD R11, R11, -0x21131993, RZ ;  /* 0xdeece66d0b0b7824 */ /* 0x000fe200078e02ff */
[----:B------:R-:W-:Y:S01]  /*0760*/  BSSY.RECONVERGENT B1, `(.L_x_14) ;  /* 0x000001e000017945 */ /* 0x000fe20003800200 */
[----:B------:R-:W-:-:S04]  /*0770*/  IMAD.WIDE.U32 R8, R10, -0x21131993, R4 ;  /* 0xdeece66d0a087825 */ /* 0x000fc800078e0004 */
[----:B------:R-:W-:-:S05]  /*0780*/  IMAD R11, R10, 0x5, R11 ;  /* 0x000000050a0b7824 */ /* 0x000fca00078e020b */
[----:B------:R-:W-:-:S04]  /*0790*/  IADD3 R13, PT, PT, R9, R11, RZ ;  /* 0x0000000b090d7210 */ /* 0x000fc80007ffe0ff */
        /* <DEDUP_REMOVED lines=9> */
[----:B------:R-:W-:Y:S01]  /*0830*/  ISETP.GT.AND P1, PT, R7, 0x1, PT ;  /* 0x000000010700780c */ /* 0x000fe20003f24270 */
[----:B------:R-:W-:-:S12]  /*0840*/  IMAD.MOV.U32 R10, RZ, RZ, R8 ;  /* 0x000000ffff0a7224 */ /* 0x000fd800078e0008 */
[----:B------:R-:W-:Y:S05]  /*0850*/  @P1 BRA `(.L_x_16) ;  /* 0x0000000000381947 */ /* 0x000fea0003800000 */
[----:B------:R-:W-:Y:S02]  /*0860*/  IMAD R7, R13, -0x21131993, RZ ;  /* 0xdeece66d0d077824 */ /* 0x000fe400078e02ff */
[----:B------:R-:W-:-:S04]  /*0870*/  IMAD.WIDE.U32 R10, R8, -0x21131993, R4 ;  /* 0xdeece66d080a7825 */ /* 0x000fc800078e0004 */
[----:B------:R-:W-:-:S05]  /*0880*/  IMAD R7, R8, 0x5, R7 ;  /* 0x0000000508077824 */ /* 0x000fca00078e0207 */
[----:B------:R-:W-:-:S04]  /*0890*/  IADD3 R7, PT, PT, R11, R7, RZ ;  /* 0x000000070b077210 */ /* 0x000fc80007ffe0ff */
[----:B------:R-:W-:Y:S01]  /*08a0*/  LOP3.LUT R11, R7, 0xffff, RZ, 0xc0, !PT ;  /* 0x0000ffff070b7812 */ /* 0x000fe200078ec0ff */
[----:B------:R-:W-:Y:S06]  /*08b0*/  BRA `(.L_x_16) ;  /* 0x0000000000207947 */ /* 0x000fec0003800000 */
.L_x_15:
        /* <DEDUP_REMOVED lines=8> */
.L_x_16:
[----:B------:R-:W-:Y:S05]  /*0940*/  BSYNC.RECONVERGENT B1 ;  /* 0x0000000000017941 */ /* 0x000fea0003800200 */
.L_x_14:
        /* <DEDUP_REMOVED lines=23> */
.L_x_18:
        /* <DEDUP_REMOVED lines=8> */
.L_x_19:
[----:B------:R-:W-:Y:S05]  /*0b40*/  BSYNC.RECONVERGENT B1 ;  /* 0x0000000000017941 */ /* 0x000fea0003800200 */
.L_x_17:
[----:B------:R-:W-:Y:S05]  /*0b50*/  @P0 BRA `(.L_x_20) ;  /* 0xfffffff400e80947 */ /* 0x000fea000383ffff */
[----:B------:R-:W-:Y:S05]  /*0b60*/  BSYNC.RECONVERGENT B0 ;  /* 0x0000000000007941 */ /* 0x000fea0003800200 */
.L_x_7:
[----:B------:R-:W-:Y:S01]  /*0b70*/  ISETP.NE.AND P0, PT, R3, RZ, PT ;  /* 0x000000ff0300720c */ /* 0x000fe20003f05270 */
[----:B------:R-:W-:-:S12]  /*0b80*/  BSSY.RECONVERGENT B0, `(.L_x_21) ;  /* 0x0000028000007945 */ /* 0x000fd80003800200 */
[----:B------:R-:W-:Y:S05]  /*0b90*/  @!P0 BRA `(.L_x_22) ;  /* 0x0000000000988947 */ /* 0x000fea0003800000 */
[----:B------:R-:W-:-:S07]  /*0ba0*/  IADD3 R3, PT, PT, -R3, RZ, RZ ;  /* 0x000000ff03037210 */ /* 0x000fce0007ffe1ff */
.L_x_26:
[----:B------:R-:W-:Y:S02]  /*0bb0*/  HFMA2 R7, -RZ, RZ, 0, 0 ;  /* 0x00000000ff077431 */ /* 0x000fe400000001ff */
[----:B------:R-:W-:Y:S01]  /*0bc0*/  IMAD R11, R11, -0x21131993, RZ ;  /* 0xdeece66d0b0b7824 */ /* 0x000fe200078e02ff */
[----:B------:R-:W-:Y:S01]  /*0bd0*/  IADD3 R3, PT, PT, R3, 0x1, RZ ;  /* 0x0000000103037810 */ /* 0x000fe20007ffe0ff */
[----:B------:R-:W-:Y:S01]  /*0be0*/  IMAD.MOV.U32 R6, RZ, RZ, 0xb ;  /* 0x0000000bff067424 */ /* 0x000fe200078e00ff */
[----:B------:R-:W-:Y:S01]  /*0bf0*/  BSSY.RECONVERGENT B1, `(.L_x_23) ;  /* 0x000001f000017945 */ /* 0x000fe20003800200 */
[C---:B------:R-:W-:Y:S01]  /*0c00*/  IMAD R11, R10.reuse, 0x5, R11 ;  /* 0x000000050a0b7824 */ /* 0x040fe200078e020b */
[----:B------:R-:W-:Y:S01]  /*0c10*/  ISETP.NE.AND P0, PT, R3, RZ, PT ;  /* 0x000000ff0300720c */ /* 0x000fe20003f05270 */
[----:B------:R-:W-:-:S04]  /*0c20*/  IMAD.WIDE.U32 R4, R10, -0x21131993, R6 ;  /* 0xdeece66d0a047825 */ /* 0x000fc800078e0006 */
        /* <DEDUP_REMOVED lines=19> */
.L_x_24:
        /* <DEDUP_REMOVED lines=8> */
.L_x_25:
[----:B------:R-:W-:Y:S05]  /*0de0*/  BSYNC.RECONVERGENT B1 ;  /* 0x0000000000017941 */ /* 0x000fea0003800200 */
.L_x_23:
[----:B------:R-:W-:Y:S05]  /*0df0*/  @P0 BRA `(.L_x_26) ;  /* 0xfffffffc006c0947 */ /* 0x000fea000383ffff */
.L_x_22:
[----:B------:R-:W-:Y:S05]  /*0e00*/  BSYNC.RECONVERGENT B0 ;  /* 0x0000000000007941 */ /* 0x000fea0003800200 */
.L_x_21:
[----:B------:R-:W-:-:S13]  /*0e10*/  ISETP.GE.AND P0, PT, R2, 0xb, PT ;  /* 0x0000000b0200780c */ /* 0x000fda0003f06270 */
[----:B------:R-:W-:Y:S05]  /*0e20*/  @!P0 EXIT ;  /* 0x000000000000894d */ /* 0x000fea0003800000 */
[----:B------:R-:W0:Y:S01]  /*0e30*/  S2R R5, SR_LANEID ;  /* 0x0000000000057919 */ /* 0x000e220000000000 */
[----:B------:R-:W-:Y:S01]  /*0e40*/  VOTEU.ANY UR4, UPT, PT ;  /* 0x0000000000047886 */ /* 0x000fe200038e0100 */
[----:B------:R-:W1:Y:S01]  /*0e50*/  LDC.64 R2, c[0x0][0x388] ;  /* 0x0000e200ff027b82 */ /* 0x000e620000000a00 */
[----:B------:R-:W0:Y:S08]  /*0e60*/  FLO.U32 R8, UR4 ;  /* 0x0000000400087d00 */ /* 0x000e3000080e0000 */
[----:B------:R-:W1:Y:S01]  /*0e70*/  POPC R11, UR4 ;  /* 0x00000004000b7d09 */ /* 0x000e620008000000 */
[----:B0-----:R-:W-:Y:S01]  /*0e80*/  ISETP.EQ.U32.AND P0, PT, R8, R5, PT ;  /* 0x000000050800720c */ /* 0x001fe20003f02070 */
[----:B------:R-:W0:Y:S01]  /*0e90*/  S2R R6, SR_LTMASK ;  /* 0x0000000000067919 */ /* 0x000e220000003900 */
[----:B------:R-:W2:Y:S11]  /*0ea0*/  LDC.64 R4, c[0x0][0x380] ;  /* 0x0000e000ff047b82 */ /* 0x000eb60000000a00 */
[----:B-1----:R-:W3:Y:S01]  /*0eb0*/  @P0 ATOMG.E.ADD.STRONG.GPU PT, R3, desc[UR6][R2.64], R11 ;  /* 0x8000000b020309a8 */ /* 0x002ee200081ef106 */
[----:B------:R-:W-:-:S02]  /*0ec0*/  LOP3.LUT R7, R12, 0x5, RZ, 0x3c, !PT ;  /* 0x000000050c077812 */ /* 0x000fc400078e3cff */
[----:B0-----:R-:W-:Y:S02]  /*0ed0*/  LOP3.LUT R10, R6, UR4, RZ, 0xc0, !PT ;  /* 0x00000004060a7c12 */ /* 0x001fe4000f8ec0ff */
[----:B------:R-:W-:-:S04]  /*0ee0*/  LOP3.LUT R6, R0, 0xdeece66d, RZ, 0x3c, !PT ;  /* 0xdeece66d00067812 */ /* 0x000fc800078e3cff */
[----:B------:R-:W0:Y:S01]  /*0ef0*/  POPC R10, R10 ;  /* 0x0000000a000a7309 */ /* 0x000e220000000000 */
[----:B---3--:R-:W0:Y:S02]  /*0f00*/  SHFL.IDX PT, R9, R3, R8, 0x1f ;  /* 0x00001f0803097589 */ /* 0x008e2400000e0000 */
[----:B0-----:R-:W-:-:S05]  /*0f10*/  IADD3 R9, PT, PT, R9, R10, RZ ;  /* 0x0000000a09097210 */ /* 0x001fca0007ffe0ff */
[----:B--2---:R-:W-:-:S05]  /*0f20*/  IMAD.WIDE.U32 R4, R9, 0x8, R4 ;  /* 0x0000000809047825 */ /* 0x004fca00078e0004 */
[----:B------:R-:W-:Y:S01]  /*0f30*/  STG.E.64 desc[UR6][R4.64], R6 ;  /* 0x0000000604007986 */ /* 0x000fe2000c101b06 */
[----:B------:R-:W-:Y:S05]  /*0f40*/  EXIT ;  /* 0x000000000000794d */ /* 0x000fea0003800000 */
.L_x_27:
        /* <DEDUP_REMOVED lines=11> */
.L_x_57:


//--------------------- .text.state_prediction_rolls --------------------------
	.section	.text.state_prediction_rolls,"ax",@progbits
	.align	128
        .global         state_prediction_rolls
        .type           state_prediction_rolls,@function
        .size           state_prediction_rolls,(.L_x_58 - state_prediction_rolls)
        .other          state_prediction_rolls,@"STO_CUDA_ENTRY STV_DEFAULT"
state_prediction_rolls:
.text.state_prediction_rolls:
        /* <DEDUP_REMOVED lines=13> */
.L_x_30:
[----:B0-2---:R-:W-:-:S06]  /*00d0*/  IMAD.WIDE R2, R7, 0x4, R4 ;  /* 0x0000000407027825 */ /* 0x005fcc00078e0204 */
[----:B------:R-:W2:Y:S01]  /*00e0*/  LDG.E R2, desc[UR10][R2.64] ;  /* 0x0000000a02027981 */ /* 0x000ea2000c1e1900 */
[----:B------:R-:W-:Y:S01]  /*00f0*/  IMAD R9, R7, 0x4, R0 ;  /* 0x0000000407097824 */ /* 0x000fe200078e0200 */
[----:B-1----:R-:W-:-:S04]  /*0100*/  IADD3 R7, PT, PT, R8, R7, RZ ;  /* 0x0000000708077210 */ /* 0x002fc80007ffe0ff */
[----:B------:R-:W-:Y:S01]  /*0110*/  ISETP.GE.U32.AND P0, PT, R7, UR4, PT ;  /* 0x0000000407007c0c */ /* 0x000fe2000bf06070 */
[----:B--2---:R0:W-:-:S12]  /*0120*/  STS [R9], R2 ;  /* 0x0000000209007388 */ /* 0x0041d80000000800 */
[----:B------:R-:W-:Y:S05]  /*0130*/  @!P0 BRA `(.L_x_30) ;  /* 0xfffffffc00e48947 */ /* 0x000fea000383ffff */
.L_x_29:
[----:B------:R-:W-:Y:S05]  /*0140*/  BSYNC.RECONVERGENT B0 ;  /* 0x0000000000007941 */ /* 0x000fea0003800200 */
.L_x_28:
[----:B------:R-:W1:Y:S01]  /*0150*/  S2UR UR4, SR_CTAID.X ;  /* 0x00000000000479c3 */ /* 0x000e620000002500 */
[----:B------:R-:W2:Y:S01]  /*0160*/  LDCU.64 UR6, c[0x0][0x3a0] ;  /* 0x00007400ff0677ac */ /* 0x000ea20008000a00 */
[----:B------:R-:W-:-:S06]  /*0170*/  UMOV UR5, 0x2 ;  /* 0x0000000200057882 */ /* 0x000fcc0000000000 */
[----:B------:R-:W1:Y:S02]  /*0180*/  LDC R3, c[0x0][0x360] ;  /* 0x0000d800ff037b82 */ /* 0x000e640000000800 */
[----:B-1----:R-:W-:Y:S01]  /*0190*/  IMAD R0, R3, UR4, R6 ;  /* 0x0000000403007c24 */ /* 0x002fe2000f8e0206 */
[----:B------:R-:W-:-:S05]  /*01a0*/  UMOV UR4, URZ ;  /* 0x000000ff00047c82 */ /* 0x000fca0008000000 */
[----:B------:R-:W-:Y:S01]  /*01b0*/  BAR.SYNC.DEFER_BLOCKING 0x0 ;  /* 0x0000000000007b1d */ /* 0x000fe20000010000 */
[----:B--2---:R-:W-:-:S05]  /*01c0*/  IADD3 R0, P0, PT, R0, UR6, RZ ;  /* 0x0000000600007c10 */ /* 0x004fca000ff1e0ff */
[----:B------:R-:W-:Y:S01]  /*01d0*/  UMOV UR6, 0x6 ;  /* 0x0000000600067882 */ /* 0x000fe20000000000 */
[----:B0-----:R-:W-:Y:S01]  /*01e0*/  LOP3.LUT R2, R0, 0xdeece66d, RZ, 0x3c, !PT ;  /* 0xdeece66d00027812 */ /* 0x001fe200078e3cff */
[----:B------:R-:W-:-:S05]  /*01f0*/  IMAD.X R10, RZ, RZ, UR7, P0 ;  /* 0x00000007ff0a7e24 */ /* 0x000fca00080e06ff */
[----:B------:R-:W-:-:S07]  /*0200*/  LOP3.LUT R3, R10, 0x5, RZ, 0x3c, !PT ;  /* 0x000000050a037812 */ /* 0x000fce00078e3cff */
.L_x_54:
[----:B------:R-:W-:Y:S01]  /*0210*/  HFMA2 R5, -RZ, RZ, 0, 0 ;  /* 0x00000000ff057431 */ /* 0x000fe200000001ff */
[----:B------:R-:W-:Y:S01]  /*0220*/  UIADD3 UR7, UPT, UPT, UR4, 0x5, URZ ;  /* 0x0000000504077890 */ /* 0x000fe2000fffe0ff */
[----:B------:R-:W-:Y:S01]  /*0230*/  IMAD.U32 R4, RZ, RZ, UR5 ;  /* 0x00000005ff047e24 */ /* 0x000fe2000f8e00ff */
[----:B0-----:R-:W-:Y:S01]  /*0240*/  MOV R6, RZ ;  /* 0x000000ff00067202 */ /* 0x001fe20000000f00 */
[----:B------:R-:W-:Y:S01]  /*0250*/  IMAD R11, R10, 0xa0000, RZ ;  /* 0x000a00000a0b7824 */ /* 0x000fe200078e02ff */
[----:B------:R-:W-:Y:S02]  /*0260*/  UISETP.GE.U32.AND UP0, UPT, UR7, 0x3, UPT ;  /* 0x000000030700788c */ /* 0x000fe4000bf06070 */
[----:B------:R-:W-:Y:S01]  /*0270*/  ULOP3.LUT UR9, UR6, 0x3, URZ, 0xc0, !UPT ;  /* 0x0000000306097892 */ /* 0x000fe2000f8ec0ff */
[----:B------:R-:W-:-:S04]  /*0280*/  IMAD.WIDE.U32 R4, R0, 0xa0000, R4 ;  /* 0x000a000000047825 */ /* 0x000fc800078e0004 */
[----:B------:R-:W-:Y:S02]  /*0290*/  IMAD.IADD R11, R5, 0x1, R11 ;  /* 0x00000001050b7824 */ /* 0x000fe400078e020b */
[----:B------:R-:W-:-:S03]  /*02a0*/  IMAD.SHL.U32 R7, R4, 0x20000, RZ ;  /* 0x0002000004077824 */ /* 0x000fc600078e00ff */
[----:B------:R-:W-:Y:S01]  /*02b0*/  SHF.L.U64.HI R11, R4, 0x11, R11 ;  /* 0x00000011040b7819 */ /* 0x000fe2000001020b */
[----:B------:R-:W-:Y:S06]  /*02c0*/  BRA.U !UP0, `(.L_x_31) ;  /* 0x0000000908387547 */ /* 0x000fec000b800000 */
[----:B------:R-:W0:Y:S01]  /*02d0*/  S2UR UR8, SR_CgaCtaId ;  /* 0x00000000000879c3 */ /* 0x000e220000008800 */
[----:B------:R-:W-:Y:S01]  /*02e0*/  ULOP3.LUT UR6, UR6, 0x7ffffffc, URZ, 0xc0, !UPT ;  /* 0x7ffffffc06067892 */ /* 0x000fe2000f8ec0ff */
[----:B------:R-:W-:Y:S01]  /*02f0*/  IMAD.MOV.U32 R6, RZ, RZ, RZ ;  /* 0x000000ffff067224 */ /* 0x000fe200078e00ff */
[----:B------:R-:W-:Y:S02]  /*0300*/  UMOV UR7, 0x400 ;  /* 0x0000040000077882 */ /* 0x000fe40000000000 */
[----:B------:R-:W-:Y:S02]  /*0310*/  UIADD3 UR6, UPT, UPT, -UR6, URZ, URZ ;  /* 0x000000ff06067290 */ /* 0x000fe4000fffe1ff */
[----:B0-----:R-:W-:-:S12]  /*0320*/  ULEA UR7, UR8, UR7, 0x18 ;  /* 0x0000000708077291 */ /* 0x001fd8000f8ec0ff */
.L_x_44:
[----:B------:R-:W-:Y:S02]  /*0330*/  HFMA2 R4, -RZ, RZ, 0, 6.55651092529296875e-07 ;  /* 0x0000000bff047431 */ /* 0x000fe400000001ff */
[----:B------:R-:W-:Y:S01]  /*0340*/  IMAD R8, R11, -0x21131993, RZ ;  /* 0xdeece66d0b087824 */ /* 0x000fe200078e02ff */
[----:B------:R-:W-:Y:S01]  /*0350*/  UIADD3 UR6, UPT, UPT, UR6, 0x4, URZ ;  /* 0x0000000406067890 */ /* 0x000fe2000fffe0ff */
[----:B------:R-:W-:Y:S01]  /*0360*/  IMAD.MOV.U32 R5, RZ, RZ, 0x0 ;  /* 0x00000000ff057424 */ /* 0x000fe200078e00ff */
[----:B------:R-:W-:Y:S01]  /*0370*/  BSSY.RECONVERGENT B0, `(.L_x_32) ;  /* 0x0000020000007945 */ /* 0x000fe20003800200 */
[C---:B------:R-:W-:Y:S01]  /*0380*/  IMAD R11, R7.reuse, 0x5, R8 ;  /* 0x00000005070b7824 */ /* 0x040fe200078e0208 */
[----:B------:R-:W-:Y:S01]  /*0390*/  UISETP.NE.AND UP0, UPT, UR6, URZ, UPT ;  /* 0x000000ff0600728c */ /* 0x000fe2000bf05270 */
[----:B------:R-:W-:-:S05]  /*03a0*/  IMAD.WIDE.U32 R8, R7, -0x21131993, R4 ;  /* 0xdeece66d07087825 */ /* 0x000fca00078e0004 */
[----:B------:R-:W-:Y:S01]  /*03b0*/  IADD3 R13, PT, PT, R9, R11, RZ ;  /* 0x0000000b090d7210 */ /* 0x000fe20007ffe0ff */
[----:B------:R-:W-:-:S03]  /*03c0*/  IMAD.MOV.U32 R11, RZ, RZ, R8 ;  /* 0x000000ffff0b7224 */ /* 0x000fc600078e0008 */
        /* <DEDUP_REMOVED lines=12> */
[----:B------:R-:W-:-:S03]  /*0490*/  IMAD.MOV.U32 R11, RZ, RZ, R12 ;  /* 0x000000ffff0b7224 */ /* 0x000fc600078e000c */
[----:B------:R-:W-:-:S04]  /*04a0*/  IADD3 R8, PT, PT, R13, R7, RZ ;  /* 0x000000070d087210 */ /* 0x000fc80007ffe0ff */
[----:B------:R-:W-:Y:S02]  /*04b0*/  SHF.R.U32.HI R7, RZ, 0xf, R8 ;  /* 0x0000000fff077819 */ /* 0x000fe40000011608 */
[----:B------:R-:W-:Y:S02]  /*04c0*/  LOP3.LUT R15, R8, 0xffff, RZ, 0xc0, !PT ;  /* 0x0000ffff080f7812 */ /* 0x000fe400078ec0ff */
[----:B------:R-:W-:-:S04]  /*04d0*/  LOP3.LUT R7, R7, 0x1, RZ, 0xc0, !PT ;  /* 0x0000000107077812 */ /* 0x000fc800078ec0ff */
[----:B------:R-:W-:Y:S01]  /*04e0*/  IADD3 R6, PT, PT, R6, 0x1, R7 ;  /* 0x0000000106067810 */ /* 0x000fe20007ffe007 */
[----:B------:R-:W-:Y:S06]  /*04f0*/  BRA `(.L_x_34) ;  /* 0x00000000001c7947 */ /* 0x000fec0003800000 */
.L_x_33:
[----:B------:R-:W-:-:S13]  /*0500*/  ISETP.GT.AND P0, PT, R7, 0x1, PT ;  /* 0x000000010700780c */ /* 0x000fda0003f04270 */
[----:B------:R-:W-:Y:S02]  /*0510*/  @!P0 IMAD R7, R13, -0x21131993, RZ ;  /* 0xdeece66d0d078824 */ /* 0x000fe400078e02ff */
[----:B------:R-:W-:-:S04]  /*0520*/  @!P0 IMAD.WIDE.U32 R12, R8, -0x21131993, R4 ;  /* 0xdeece66d080c8825 */ /* 0x000fc800078e0004 */
[----:B------:R-:W-:Y:S02]  /*0530*/  @!P0 IMAD R7, R8, 0x5, R7 ;  /* 0x0000000508078824 */ /* 0x000fe400078e0207 */
[----:B------:R-:W-:-:S03]  /*0540*/  @!P0 IMAD.MOV.U32 R11, RZ, RZ, R12 ;  /* 0x000000ffff0b8224 */ /* 0x000fc600078e000c */
[----:B------:R-:W-:-:S04]  /*0550*/  @!P0 IADD3 R7, PT, PT, R13, R7, RZ ;  /* 0x000000070d078210 */ /* 0x000fc80007ffe0ff */
[----:B------:R-:W-:-:S07]  /*0560*/  @!P0 LOP3.LUT R15, R7, 0xffff, RZ, 0xc0, !PT ;  /* 0x0000ffff070f8812 */ /* 0x000fce00078ec0ff */
.L_x_34:
[----:B------:R-:W-:Y:S05]  /*0570*/  BSYNC.RECONVERGENT B0 ;  /* 0x0000000000007941 */ /* 0x000fea0003800200 */
.L_x_32:
        /* <DEDUP_REMOVED lines=23> */
.L_x_36:
        /* <DEDUP_REMOVED lines=8> */
.L_x_37:
[----:B------:R-:W-:Y:S05]  /*0770*/  BSYNC.RECONVERGENT B0 ;  /* 0x0000000000007941 */ /* 0x000fea0003800200 */
.L_x_35:
        /* <DEDUP_REMOVED lines=23> */
.L_x_39:
        /* <DEDUP_REMOVED lines=8> */
.L_x_40:
[----:B------:R-:W-:Y:S05]  /*0970*/  BSYNC.RECONVERGENT B0 ;  /* 0x0000000000007941 */ /* 0x000fea0003800200 */
.L_x_38:
        /* <DEDUP_REMOVED lines=20> */
[----:B------:R-:W-:Y:S01]  /*0ac0*/  IADD3 R5, PT, PT, R5, R7, RZ ;  /* 0x0000000705057210 */ /* 0x000fe20007ffe0ff */
[----:B------:R-:W-:-:S03]  /*0ad0*/  IMAD.MOV.U32 R7, RZ, RZ, R4 ;  /* 0x000000ffff077224 */ /* 0x000fc600078e0004 */
[----:B------:R-:W-:Y:S01]  /*0ae0*/  LOP3.LUT R11, R5, 0xffff, RZ, 0xc0, !PT ;  /* 0x0000ffff050b7812 */ /* 0x000fe200078ec0ff */
[----:B------:R-:W-:Y:S06]  /*0af0*/  BRA `(.L_x_43) ;  /* 0x0000000000247947 */ /* 0x000fec0003800000 */
.L_x_42:
        /* <DEDUP_REMOVED lines=8> */
[----:B------:R-:W-:-:S07]  /*0b80*/  IADD3 R6, PT, PT, R6, 0x1, R5 ;  /* 0x0000000106067810 */ /* 0x000fce0007ffe005 */
.L_x_43:
[----:B------:R-:W-:Y:S05]  /*0b90*/  BSYNC.RECONVERGENT B0 ;  /* 0x0000000000007941 */ /* 0x000fea0003800200 */
.L_x_41:
[----:B------:R-:W-:Y:S05]  /*0ba0*/  BRA.U UP0, `(.L_x_44) ;  /* 0xfffffff500e07547 */ /* 0x000fea000b83ffff */
.L_x_31:
[----:B------:R-:W-:-:S09]  /*0bb0*/  UISETP.NE.AND UP0, UPT, UR9, URZ, UPT ;  /* 0x000000ff0900728c */ /* 0x000fd2000bf05270 */
[----:B------:R-:W-:Y:S05]  /*0bc0*/  BRA.U !UP0, `(.L_x_45) ;  /* 0x0000000508707547 */ /* 0x000fea000b800000 */
[----:B------:R-:W-:Y:S01]  /*0bd0*/  IMAD R8, R11, -0x21131993, RZ ;  /* 0xdeece66d0b087824 */ /* 0x000fe200078e02ff */
[----:B------:R-:W-:Y:S01]  /*0be0*/  MOV R4, 0xb ;  /* 0x0000000b00047802 */ /* 0x000fe20000000f00 */
[----:B------:R-:W-:Y:S01]  /*0bf0*/  IMAD.MOV.U32 R5, RZ, RZ, 0x0 ;  /* 0x00000000ff057424 */ /* 0x000fe200078e00ff */
[----:B------:R-:W0:Y:S01]  /*0c00*/  S2UR UR7, SR_CgaCtaId ;  /* 0x00000000000779c3 */ /* 0x000e220000008800 */
[C---:B------:R-:W-:Y:S01]  /*0c10*/  IMAD R11, R7.reuse, 0x5, R8 ;  /* 0x00000005070b7824 */ /* 0x040fe200078e0208 */
[----:B------:R-:W-:Y:S01]  /*0c20*/  UMOV UR6, 0x400 ;  /* 0x0000040000067882 */ /* 0x000fe20000000000 */
[----:B------:R-:W-:Y:S01]  /*0c30*/  IMAD.WIDE.U32 R8, R7, -0x21131993, R4 ;  /* 0xdeece66d07087825 */ /* 0x000fe200078e0004 */
[----:B------:R-:W-:Y:S04]  /*0c40*/  BSSY.RECONVERGENT B0, `(.L_x_46) ;  /* 0x000001d000007945 */ /* 0x000fe80003800200 */
[----:B------:R-:W-:-:S04]  /*0c50*/  IADD3 R13, PT, PT, R9, R11, RZ ;  /* 0x0000000b090d7210 */ /* 0x000fc80007ffe0ff */
[----:B------:R-:W-:-:S04]  /*0c60*/  LOP3.LUT R11, R13, 0xffff, RZ, 0xc0, !PT ;  /* 0x0000ffff0d0b7812 */ /* 0x000fc800078ec0ff */
[----:B------:R-:W-:-:S05]  /*0c70*/  SHF.R.U64 R12, R8, 0x11, R11 ;  /* 0x00000011080c7819 */ /* 0x000fca000000120b */
[----:B------:R-:W-:Y:S01]  /*0c80*/  IMAD.HI.U32 R7, R12, -0x6db6db6d, RZ ;  /* 0x924924930c077827 */ /* 0x000fe200078e00ff */
[----:B0-----:R-:W-:-:S04]  /*0c90*/  ULEA UR6, UR7, UR6, 0x18 ;  /* 0x0000000607067291 */ /* 0x001fc8000f8ec0ff */
        /* <DEDUP_REMOVED lines=15> */
.L_x_47:
        /* <DEDUP_REMOVED lines=8> */
.L_x_48:
[----:B------:R-:W-:Y:S05]  /*0e10*/  BSYNC.RECONVERGENT B0 ;  /* 0x0000000000007941 */ /* 0x000fea0003800200 */
.L_x_46:
[----:B------:R-:W-:-:S09]  /*0e20*/  UISETP.NE.AND UP0, UPT, UR9, 0x1, UPT ;  /* 0x000000010900788c */ /* 0x000fd2000bf05270 */
[----:B------:R-:W-:Y:S05]  /*0e30*/  BRA.U !UP0, `(.L_x_45) ;  /* 0x0000000108d47547 */ /* 0x000fea000b800000 */
        /* <DEDUP_REMOVED lines=23> */
.L_x_50:
        /* <DEDUP_REMOVED lines=8> */
.L_x_51:
[----:B------:R-:W-:Y:S05]  /*1030*/  BSYNC.RECONVERGENT B0 ;  /* 0x0000000000007941 */ /* 0x000fea0003800200 */
.L_x_49:
[----:B------:R-:W-:-:S09]  /*1040*/  UISETP.NE.AND UP0, UPT, UR9, 0x2, UPT ;  /* 0x000000020900788c */ /* 0x000fd2000bf05270 */
[----:B------:R-:W-:Y:S05]  /*1050*/  BRA.U !UP0, `(.L_x_45) ;  /* 0x00000001084c7547 */ /* 0x000fea000b800000 */
[----:B------:R-:W-:Y:S02]  /*1060*/  IMAD R11, R11, -0x21131993, RZ ;  /* 0xdeece66d0b0b7824 */ /* 0x000fe400078e02ff */
[----:B------:R-:W-:-:S04]  /*1070*/  IMAD.WIDE.U32 R8, R12, -0x21131993, R4 ;  /* 0xdeece66d0c087825 */ /* 0x000fc800078e0004 */
[----:B------:R-:W-:-:S05]  /*1080*/  IMAD R11, R12, 0x5, R11 ;  /* 0x000000050c0b7824 */ /* 0x000fca00078e020b */
[----:B------:R-:W-:-:S04]  /*1090*/  IADD3 R11, PT, PT, R9, R11, RZ ;  /* 0x0000000b090b7210 */ /* 0x000fc80007ffe0ff */
[----:B------:R-:W-:-:S04]  /*10a0*/  SHF.R.U64 R12, R8, 0x11, R11 ;  /* 0x00000011080c7819 */ /* 0x000fc8000000120b */
[----:B------:R-:W-:-:S05]  /*10b0*/  LOP3.LUT R7, R12, 0x7fffffff, RZ, 0xc0, !PT ;  /* 0x7fffffff0c077812 */ /* 0x000fca00078ec0ff */
[----:B------:R-:W-:-:S05]  /*10c0*/  IMAD.HI.U32 R7, R7, -0x6db6db6d, RZ ;  /* 0x9249249307077827 */ /* 0x000fca00078e00ff */
[----:B------:R-:W-:-:S05]  /*10d0*/  SHF.R.U32.HI R7, RZ, 0x4, R7 ;  /* 0x00000004ff077819 */ /* 0x000fca0000011607 */
[----:B------:R-:W-:-:S05]  /*10e0*/  IMAD R7, R7, -0x1c, R12 ;  /* 0xffffffe407077824 */ /* 0x000fca00078e020c */
[----:B------:R-:W-:-:S06]  /*10f0*/  LEA R7, R7, UR6, 0x2 ;  /* 0x0000000607077c11 */ /* 0x000fcc000f8e10ff */
[----:B------:R-:W0:Y:S02]  /*1100*/  LDS R7, [R7] ;  /* 0x0000000007077984 */ /* 0x000e240000000800 */
[----:B0-----:R-:W-:-:S13]  /*1110*/  ISETP.NE.AND P0, PT, R7, 0x3, PT ;  /* 0x000000030700780c */ /* 0x001fda0003f05270 */
[----:B------:R-:W-:Y:S02]  /*1120*/  @!P0 IMAD R9, R11, -0x21131993, RZ ;  /* 0xdeece66d0b098824 */ /* 0x000fe400078e02ff */
[----:B------:R-:W-:-:S04]  /*1130*/  @!P0 IMAD.HI.U32 R5, R8, -0x21131993, R4 ;  /* 0xdeece66d08058827 */ /* 0x000fc800078e0004 */
[----:B------:R-:W-:-:S04]  /*1140*/  @!P0 IMAD R8, R8, 0x5, R9 ;  /* 0x0000000508088824 */ /* 0x000fc800078e0209 */
[----:B------:R-:W-:-:S05]  /*1150*/  @!P0 IMAD.IADD R5, R5, 0x1, R8 ;  /* 0x0000000105058824 */ /* 0x000fca00078e0208 */
[----:B------:R-:W-:-:S04]  /*1160*/  @!P0 SHF.R.U32.HI R5, RZ, 0xf, R5 ;  /* 0x0000000fff058819 */ /* 0x000fc80000011605 */
[----:B------:R-:W-:-:S04]  /*1170*/  @!P0 LOP3.LUT R5, R5, 0x1, RZ, 0xc0, !PT ;  /* 0x0000000105058812 */ /* 0x000fc800078ec0ff */
[----:B------:R-:W-:-:S07]  /*1180*/  @!P0 IADD3 R6, PT, PT, R6, 0x1, R5 ;  /* 0x0000000106068810 */ /* 0x000fce0007ffe005 */
.L_x_45:
[----:B------:R-:W-:Y:S01]  /*1190*/  ISETP.GE.AND P0, PT, R6, 0xb, PT ;  /* 0x0000000b0600780c */ /* 0x000fe20003f06270 */
[----:B------:R-:W-:-:S12]  /*11a0*/  BSSY.RECONVERGENT B0, `(.L_x_52) ;  /* 0x0000011000007945 */ /* 0x000fd80003800200 */
[----:B------:R-:W-:Y:S05]  /*11b0*/  @!P0 BRA `(.L_x_53) ;  /* 0x00000000003c8947 */ /* 0x000fea0003800000 */
        /* <DEDUP_REMOVED lines=9> */
[----:B0-----:R-:W-:-:S06]  /*1250*/  LOP3.LUT R12, R12, UR6, RZ, 0xc0, !PT ;  /* 0x000000060c0c7c12 */ /* 0x001fcc000f8ec0ff */
[----:B------:R-:W0:Y:S01]  /*1260*/  POPC R12, R12 ;  /* 0x0000000c000c7309 */ /* 0x000e220000000000 */
[----:B---3--:R-:W0:Y:S02]  /*1270*/  SHFL.IDX PT, R9, R5, R8, 0x1f ;  /* 0x00001f0805097589 */ /* 0x008e2400000e0000 */
[----:B0-----:R-:W-:-:S05]  /*1280*/  IADD3 R9, PT, PT, R9, R12, RZ ;  /* 0x0000000c09097210 */ /* 0x001fca0007ffe0ff */
[----:B--2---:R-:W-:-:S05]  /*1290*/  IMAD.WIDE.U32 R6, R9, 0x8, R6 ;  /* 0x0000000809067825 */ /* 0x004fca00078e0006 */
[----:B------:R0:W-:Y:S02]  /*12a0*/  STG.E.64 desc[UR10][R6.64], R2 ;  /* 0x0000000206007986 */ /* 0x0001e4000c101b0a */
.L_x_53:
[----:B------:R-:W-:Y:S05]  /*12b0*/  BSYNC.RECONVERGENT B0 ;  /* 0x0000000000007941 */ /* 0x000fea0003800200 */
.L_x_52:
[----:B------:R-:W-:Y:S02]  /*12c0*/  UIADD3 UR6, UPT, UPT, UR5, 0x5, URZ ;  /* 0x0000000505067890 */ /* 0x000fe4000fffe0ff */
[----:B------:R-:W-:Y:S02]  /*12d0*/  UIADD3 UR5, UPT, UPT, UR5, 0x1, URZ ;  /* 0x0000000105057890 */ /* 0x000fe4000fffe0ff */
[----:B------:R-:W-:Y:S02]  /*12e0*/  UISETP.NE.AND UP0, UPT, UR6, 0x9, UPT ;  /* 0x000000090600788c */ /* 0x000fe4000bf05270 */
[----:B------:R-:W-:-:S07]  /*12f0*/  UIADD3 UR4, UPT, UPT, UR4, 0x1, URZ ;  /* 0x0000000104047890 */ /* 0x000fce000fffe0ff */
[----:B------:R-:W-:Y:S05]  /*1300*/  BRA.U UP0, `(.L_x_54) ;  /* 0xffffffed00c07547 */ /* 0x000fea000b83ffff */
[----:B------:R-:W-:Y:S05]  /*1310*/  EXIT ;  /* 0x000000000000794d */ /* 0x000fea0003800000 */
.L_x_55:
        /* <DEDUP_REMOVED lines=14> */
.L_x_58:


//--------------------- .nv.shared.state_prediction_item --------------------------
	.section	.nv.shared.state_prediction_item,"aw",@nobits
	.sectionflags	@""
	.align	16
	.zero		1024


//--------------------- .nv.shared.reserved.0     --------------------------
	.section	.nv.shared.reserved.0,"aw",@nobits
	.weak		__nv_reservedSMEM_offset_0_alias
	.size		__nv_reservedSMEM_offset_0_alias, 0, 64
	.other		__nv_reservedSMEM_offset_0_alias,@"STO_CUDA_RESERVED_SHARED STV_DEFAULT"
__nv_reservedSMEM_offset_0_alias:
	.zero		0
	.zero		64


//--------------------- .nv.shared.naive_bruteforce --------------------------
	.section	.nv.shared.naive_bruteforce,"aw",@nobits
	.sectionflags	@""
	.align	16
	.zero		1024


//--------------------- .nv.shared.state_prediction_rolls --------------------------
	.section	.nv.shared.state_prediction_rolls,"aw",@nobits
	.sectionflags	@""
	.align	16
	.zero		1024


//--------------------- .nv.constant0.state_prediction_item --------------------------
	.section	.nv.constant0.state_prediction_item,"a",@progbits
	.sectionflags	@""
	.align	4
.nv.constant0.state_prediction_item:
	.zero		936


//--------------------- .nv.constant0.naive_bruteforce --------------------------
	.section	.nv.constant0.naive_bruteforce,"a",@progbits
	.sectionflags	@""
	.align	4
.nv.constant0.naive_bruteforce:
	.zero		936


//--------------------- .nv.constant0.state_prediction_rolls --------------------------
	.section	.nv.constant0.state_prediction_rolls,"a",@progbits
	.sectionflags	@""
	.align	4
.nv.constant0.state_prediction_rolls:
	.zero		936


//--------------------- SYMBOLS --------------------------

	.type		.nv.reservedSmem.offset0,@object
	.size		.nv.reservedSmem.offset0,0x4
	.type		.nv.reservedSmem.cap,@object
	.size		.nv.reservedSmem.cap,0x4
